def gluon_wgmma(
    a_ptr,
    b_ptr,
    c_ptr,
    M,
    N,
    K,
    stride_am,
    stride_bk,
    stride_cm,
    BLOCK_M: gl.constexpr,
    BLOCK_N: gl.constexpr,
    BLOCK_K: gl.constexpr,
    DTYPE: gl.constexpr,
    A_LAYOUT: gl.constexpr,
    B_LAYOUT: gl.constexpr,
    C_LAYOUT: gl.constexpr,
    B_SHAPE: gl.constexpr,
    TRANS_B: gl.constexpr,
    NUM_BUFFERS: gl.constexpr,
    NUM_WARPS: gl.constexpr,
):
    a_desc = tma.make_tensor_descriptor(
        a_ptr, [M, K], [stride_am, 1], [BLOCK_M, BLOCK_K], A_LAYOUT
    )
    b_desc = tma.make_tensor_descriptor(
        b_ptr,
        [N, K] if TRANS_B else [K, N],
        [stride_bk, 1],
        B_SHAPE,
        B_LAYOUT,
    )
    c_desc = tma.make_tensor_descriptor(
        c_ptr, [M, N], [stride_cm, 1], [BLOCK_M, BLOCK_N], C_LAYOUT
    )

    a_bufs = gl.allocate_shared_memory(
        DTYPE, [NUM_BUFFERS, BLOCK_M, BLOCK_K], A_LAYOUT
    )
    b_bufs = gl.allocate_shared_memory(DTYPE, [NUM_BUFFERS] + B_SHAPE, B_LAYOUT)

    pid_m = gl.program_id(0)
    pid_n = gl.program_id(1)
    off_m = pid_m * BLOCK_M
    off_n = pid_n * BLOCK_N

    mma_layout: gl.constexpr = pick_wgmma_layout(DTYPE, BLOCK_M, BLOCK_N, NUM_WARPS)
    acc = warpgroup_mma_init(
        gl.zeros((BLOCK_M, BLOCK_N), dtype=gl.float32, layout=mma_layout)
    )

    bars = gl.allocate_shared_memory(
        gl.int64, [NUM_BUFFERS, 1], mbarrier.MBarrierLayout()
    )
    for i in gl.static_range(NUM_BUFFERS):
        mbarrier.init(bars.index(i), count=1)
    idx = 0
    phase = 0

    for k in range(0, K, BLOCK_K):
        a = a_bufs.index(idx)
        b = b_bufs.index(idx)
        bar = bars.index(idx)
        mbarrier.expect(bar, a_desc.block_type.nbytes + b_desc.block_type.nbytes)
        tma.async_copy_global_to_shared(a_desc, [off_m, k], bar, a)
        tma.async_copy_global_to_shared(
            b_desc, [off_n, k] if TRANS_B else [k, off_n], bar, b
        )
        mbarrier.wait(bar, phase=phase)

        if TRANS_B:
            b = b.permute((1, 0))
        acc = warpgroup_mma_wait(num_outstanding=0, deps=(acc,))
        acc = warpgroup_mma(a, b, acc, is_async=True)

        idx += 1
        if idx == NUM_BUFFERS:
            idx = 0
            phase ^= 1

    acc = warpgroup_mma_wait(num_outstanding=0, deps=(acc,))
    for i in gl.static_range(NUM_BUFFERS):
        mbarrier.invalidate(bars.index(i))

    c_smem = gl.allocate_shared_memory(DTYPE, [BLOCK_M, BLOCK_N], C_LAYOUT)
    c_smem.store(acc.to(DTYPE))
    fence_async_shared()
    tma.async_copy_shared_to_global(c_desc, [off_m, off_n], c_smem)
    tma.store_wait(pendings=0)

# config = {"BLOCK_K": 128, "BLOCK_M": 256, "BLOCK_N": 64, "arch": "sm_90", "dtype": "fp16", "num_buffers": 2, "num_warps": 8, "trans_b": 1}
# arch = sm_90


// ===== COMPILED SASS (sm_90a) =====

	.target	sm_90a

	.elftype	@"ET_EXEC"


//--------------------- .note.nv.tkinfo           --------------------------
	.section	.note.nv.tkinfo,"",@"SHT_NOTE"
	.sectionflags	@"SHF_NOTE_NV_TKINFO"
	.tkinfo
        /*0018*/ 	.word	0x00000002
        /*0030*/ 	.string	""
        /*0030*/ 	.string	"ptxas"
        /*0030*/ 	.string	"Cuda compilation tools, release 13.0, V13.0.88"
        /*0030*/ 	.string	"Build cuda_13.0.r13.0/compiler.36424714_0"
        /*0030*/ 	.string	"-v  -suppress-debug-info  -lineinfo  -arch sm_90a "



//--------------------- .note.nv.cuinfo           --------------------------
	.section	.note.nv.cuinfo,"",@"SHT_NOTE"
	.sectionflags	@"SHF_NOTE_NV_CUINFO"
        /*0018*/ 	.short	0x0002
        /*001a*/ 	.short	0x005a
        /*001c*/ 	.short	0x0082
	.zero		2


//--------------------- .nv.info                  --------------------------
	.section	.nv.info,"",@"SHT_CUDA_INFO"
	.align	4


	//----- nvinfo : EIATTR_REGCOUNT
	.align		4
        /*0000*/ 	.byte	0x04, 0x2f
        /*0002*/ 	.short	(.L_1 - .L_0)
	.align		4
.L_0:
        /*0004*/ 	.word	index@(gluon_wgmma)
        /*0008*/ 	.word	0x0000005a


	//----- nvinfo : EIATTR_FRAME_SIZE
	.align		4
.L_1:
        /*000c*/ 	.byte	0x04, 0x11
        /*000e*/ 	.short	(.L_3 - .L_2)
	.align		4
.L_2:
        /*0010*/ 	.word	index@(gluon_wgmma)
        /*0014*/ 	.word	0x00000000


	//----- nvinfo : EIATTR_MIN_STACK_SIZE
	.align		4
.L_3:
        /*0018*/ 	.byte	0x04, 0x12
        /*001a*/ 	.short	(.L_5 - .L_4)
	.align		4
.L_4:
        /*001c*/ 	.word	index@(gluon_wgmma)
        /*0020*/ 	.word	0x00000000
.L_5:


//--------------------- .nv.compat                --------------------------
	.section	.nv.compat,"",@"SHT_CUDA_COMPAT_INFO"
	.align	4
        /*0000*/ 	.byte	0x02, 0x09, 0x01, 0x00, 0x02, 0x02, 0x04, 0x00, 0x02, 0x05, 0x05, 0x00, 0x03, 0x07, 0x01, 0x01
        /*0010*/ 	.byte	0x02, 0x03, 0x03, 0x00, 0x02, 0x06, 0x01, 0x00, 0x04, 0x0b, 0x08, 0x00, 0x00, 0x00, 0x00, 0x00
        /*0020*/ 	.byte	0x00, 0x00, 0x00, 0x00


//--------------------- .nv.info.gluon_wgmma      --------------------------
	.section	.nv.info.gluon_wgmma,"",@"SHT_CUDA_INFO"
	.sectionflags	@""
	.align	4


	//----- nvinfo : EIATTR_CUDA_API_VERSION
	.align		4
        /*0000*/ 	.byte	0x04, 0x37
        /*0002*/ 	.short	(.L_7 - .L_6)
.L_6:
        /*0004*/ 	.word	0x00000082


	//----- nvinfo : EIATTR_KPARAM_INFO
	.align		4
.L_7:
        /*0008*/ 	.byte	0x04, 0x17
        /*000a*/ 	.short	(.L_9 - .L_8)
.L_8:
        /*000c*/ 	.word	0x00000000
        /*0010*/ 	.short	0x000a
        /*0012*/ 	.short	0x0048
        /*0014*/ 	.byte	0x00, 0xf4, 0x21, 0x00


	//----- nvinfo : EIATTR_KPARAM_INFO
	.align		4
.L_9:
        /*0018*/ 	.byte	0x04, 0x17
        /*001a*/ 	.short	(.L_11 - .L_10)
.L_10:
        /*001c*/ 	.word	0x00000000
        /*0020*/ 	.short	0x0009
        /*0022*/ 	.short	0x0040
        /*0024*/ 	.byte	0x00, 0xf4, 0x21, 0x00


	//----- nvinfo : EIATTR_KPARAM_INFO
	.align		4
.L_11:
        /*0028*/ 	.byte	0x04, 0x17
        /*002a*/ 	.short	(.L_13 - .L_12)
.L_12:
        /*002c*/ 	.word	0x00000000
        /*0030*/ 	.short	0x0008
        /*0032*/ 	.short	0x0038
        /*0034*/ 	.byte	0x00, 0xf0, 0x21, 0x00


	//----- nvinfo : EIATTR_KPARAM_INFO
	.align		4
.L_13:
        /*0038*/ 	.byte	0x04, 0x17
        /*003a*/ 	.short	(.L_15 - .L_14)
.L_14:
        /*003c*/ 	.word	0x00000000
        /*0040*/ 	.short	0x0007
        /*0042*/ 	.short	0x0030
        /*0044*/ 	.byte	0x00, 0xf0, 0x21, 0x00


	//----- nvinfo : EIATTR_KPARAM_INFO
	.align		4
.L_15:
        /*0048*/ 	.byte	0x04, 0x17
        /*004a*/ 	.short	(.L_17 - .L_16)
.L_16:
        /*004c*/ 	.word	0x00000000
        /*0050*/ 	.short	0x0006
        /*0052*/ 	.short	0x0028
        /*0054*/ 	.byte	0x00, 0xf0, 0x21, 0x00


	//----- nvinfo : EIATTR_KPARAM_INFO
	.align		4
.L_17:
        /*0058*/ 	.byte	0x04, 0x17
        /*005a*/ 	.short	(.L_19 - .L_18)
.L_18:
        /*005c*/ 	.word	0x00000000
        /*0060*/ 	.short	0x0005
        /*0062*/ 	.short	0x0020
        /*0064*/ 	.byte	0x00, 0xf0, 0x11, 0x00


	//----- nvinfo : EIATTR_KPARAM_INFO
	.align		4
.L_19:
        /*0068*/ 	.byte	0x04, 0x17
        /*006a*/ 	.short	(.L_21 - .L_20)
.L_20:
        /*006c*/ 	.word	0x00000000
        /*0070*/ 	.short	0x0004
        /*0072*/ 	.short	0x001c
        /*0074*/ 	.byte	0x00, 0xf0, 0x11, 0x00


	//----- nvinfo : EIATTR_KPARAM_INFO
	.align		4
.L_21:
        /*0078*/ 	.byte	0x04, 0x17
        /*007a*/ 	.short	(.L_23 - .L_22)
.L_22:
        /*007c*/ 	.word	0x00000000
        /*0080*/ 	.short	0x0003
        /*0082*/ 	.short	0x0018
        /*0084*/ 	.byte	0x00, 0xf0, 0x11, 0x00


	//----- nvinfo : EIATTR_KPARAM_INFO
	.align		4
.L_23:
        /*0088*/ 	.byte	0x04, 0x17
        /*008a*/ 	.short	(.L_25 - .L_24)
.L_24:
        /*008c*/ 	.word	0x00000000
        /*0090*/ 	.short	0x0002
        /*0092*/ 	.short	0x0010
        /*0094*/ 	.byte	0x00, 0xf4, 0x21, 0x00


	//----- nvinfo : EIATTR_KPARAM_INFO
	.align		4
.L_25:
        /*0098*/ 	.byte	0x04, 0x17
        /*009a*/ 	.short	(.L_27 - .L_26)
.L_26:
        /*009c*/ 	.word	0x00000000
        /*00a0*/ 	.short	0x0001
        /*00a2*/ 	.short	0x0008
        /*00a4*/ 	.byte	0x00, 0xf4, 0x21, 0x00


	//----- nvinfo : EIATTR_KPARAM_INFO
	.align		4
.L_27:
        /*00a8*/ 	.byte	0x04, 0x17
        /*00aa*/ 	.short	(.L_29 - .L_28)
.L_28:
        /*00ac*/ 	.word	0x00000000
        /*00b0*/ 	.short	0x0000
        /*00b2*/ 	.short	0x0000
        /*00b4*/ 	.byte	0x00, 0xf4, 0x21, 0x00


	//----- nvinfo : EIATTR_SPARSE_MMA_MASK
	.align		4
.L_29:
        /*00b8*/ 	.byte	0x03, 0x50
        /*00ba*/ 	.short	0x0000


	//----- nvinfo : EIATTR_MAXREG_COUNT
	.align		4
        /*00bc*/ 	.byte	0x03, 0x1b
        /*00be*/ 	.short	0x00ff


	//----- nvinfo : EIATTR_NUM_BARRIERS
	.align		4
        /*00c0*/ 	.byte	0x02, 0x4c
        /*00c2*/ 	.byte	0x01
	.zero		1


	//----- nvinfo : EIATTR_MERCURY_ISA_VERSION
	.align		4
        /*00c4*/ 	.byte	0x03, 0x5f
        /*00c6*/ 	.short	0x0101


	//----- nvinfo : EIATTR_INT_WARP_WIDE_INSTR_OFFSETS
	.align		4
        /*00c8*/ 	.byte	0x04, 0x31
        /*00ca*/ 	.short	(.L_31 - .L_30)


	//   ....[0]....
.L_30:
        /*00cc*/ 	.word	0x00001450


	//   ....[1]....
        /*00d0*/ 	.word	0x00001470


	//   ....[2]....
        /*00d4*/ 	.word	0x00001520


	//   ....[3]....
        /*00d8*/ 	.word	0x000018e0


	//   ....[4]....
        /*00dc*/ 	.word	0x000018f0


	//   ....[5]....
        /*00e0*/ 	.word	0x000019a0


	//   ....[6]....
        /*00e4*/ 	.word	0x000019b0


	//   ....[7]....
        /*00e8*/ 	.word	0x00002020


	//   ....[8]....
        /*00ec*/ 	.word	0x00002040


	//----- nvinfo : EIATTR_COOP_GROUP_MASK_REGIDS
	.align		4
.L_31:
        /*00f0*/ 	.byte	0x04, 0x29
        /*00f2*/ 	.short	(.L_33 - .L_32)


	//   ....[0]....
.L_32:
        /*00f4*/ 	.word	0xffffffff


	//   ....[1]....
        /*00f8*/ 	.word	0xffffffff


	//   ....[2]....
        /*00fc*/ 	.word	0xffffffff


	//----- nvinfo : EIATTR_COOP_GROUP_INSTR_OFFSETS
	.align		4
.L_33:
        /*0100*/ 	.byte	0x04, 0x28
        /*0102*/ 	.short	(.L_35 - .L_34)


	//   ....[0]....
.L_34:
        /*0104*/ 	.word	0x00000160


	//   ....[1]....
        /*0108*/ 	.word	0x00000700


	//   ....[2]....
        /*010c*/ 	.word	0x00000cf0


	//----- nvinfo : EIATTR_MBARRIER_INSTR_OFFSETS
	.align		4
.L_35:
        /*0110*/ 	.byte	0x04, 0x39
        /*0112*/ 	.short	(.L_37 - .L_36)


	//   ....[0]....
.L_36:
        /*0114*/ 	.word	0x00001590
        /*0118*/ 	.word	0x000000ff
        /*011c*/ 	.word	0x00028000
        /*0120*/ 	.short	0x0100
        /*0122*/ 	.byte	0x24
	.zero		1


	//   ....[1]....
        /*0124*/ 	.word	0x000015c0
        /*0128*/ 	.word	0x000000ff
        /*012c*/ 	.word	0x00028008
        /*0130*/ 	.short	0x0100
        /*0132*/ 	.byte	0x24
	.zero		1


	//   ....[2]....
        /*0134*/ 	.word	0x00001a50
        /*0138*/ 	.word	0x000000ff
        /*013c*/ 	.word	0x00028000
        /*0140*/ 	.short	0x010a
        /*0142*/ 	.byte	0x16
	.zero		1


	//   ....[3]....
        /*0144*/ 	.word	0x00001f80
        /*0148*/ 	.word	0x000000ff
        /*014c*/ 	.word	0x00028000
        /*0150*/ 	.short	0x0108
        /*0152*/ 	.byte	0x24
	.zero		1


	//   ....[4]....
        /*0154*/ 	.word	0x000020e0
        /*0158*/ 	.word	0x000000ff
        /*015c*/ 	.word	0x00028008
        /*0160*/ 	.short	0x0108
        /*0162*/ 	.byte	0x24
	.zero		1


	//   ....[5]....
        /*0164*/ 	.word	0x00002310
        /*0168*/ 	.word	0x000000ff
        /*016c*/ 	.word	0x00028000
        /*0170*/ 	.short	0x010a
        /*0172*/ 	.byte	0x16
	.zero		1


	//----- nvinfo : EIATTR_NUM_MBARRIERS
	.align		4
.L_37:
        /*0174*/ 	.byte	0x03, 0x38
        /*0176*/ 	.short	0x0002


	//----- nvinfo : EIATTR_EXIT_INSTR_OFFSETS
	.align		4
        /*0178*/ 	.byte	0x04, 0x1c
        /*017a*/ 	.short	(.L_39 - .L_38)


	//   ....[0]....
.L_38:
        /*017c*/ 	.word	0x00002300


	//----- nvinfo : EIATTR_REQNTID
	.align		4
.L_39:
        /*0180*/ 	.byte	0x04, 0x10
        /*0182*/ 	.short	(.L_41 - .L_40)
.L_40:
        /*0184*/ 	.word	0x00000100
        /*0188*/ 	.word	0x00000001
        /*018c*/ 	.word	0x00000001


	//----- nvinfo : EIATTR_CRS_STACK_SIZE
	.align		4
.L_41:
        /*0190*/ 	.byte	0x04, 0x1e
        /*0192*/ 	.short	(.L_43 - .L_42)
.L_42:
        /*0194*/ 	.word	0x00000000


	//----- nvinfo : EIATTR_CBANK_PARAM_SIZE
	.align		4
.L_43:
        /*0198*/ 	.byte	0x03, 0x19
        /*019a*/ 	.short	0x0050


	//----- nvinfo : EIATTR_PARAM_CBANK
	.align		4
        /*019c*/ 	.byte	0x04, 0x0a
        /*019e*/ 	.short	(.L_45 - .L_44)
	.align		4
.L_44:
        /*01a0*/ 	.word	index@(.nv.constant0.gluon_wgmma)
        /*01a4*/ 	.short	0x0210
        /*01a6*/ 	.short	0x0050


	//----- nvinfo : EIATTR_SW_WAR
	.align		4
.L_45:
        /*01a8*/ 	.byte	0x04, 0x36
        /*01aa*/ 	.short	(.L_47 - .L_46)
.L_46:
        /*01ac*/ 	.word	0x00000008
.L_47:


//--------------------- .nv.callgraph             --------------------------
	.section	.nv.callgraph,"",@"SHT_CUDA_CALLGRAPH"
	.align	4
	.sectionentsize	8
	.align		4
        /*0000*/ 	.word	0x00000000
	.align		4
        /*0004*/ 	.word	0xffffffff
	.align		4
        /*0008*/ 	.word	0x00000000
	.align		4
        /*000c*/ 	.word	0xfffffffe
	.align		4
        /*0010*/ 	.word	0x00000000
	.align		4
        /*0014*/ 	.word	0xfffffffd
	.align		4
        /*0018*/ 	.word	0x00000000
	.align		4
        /*001c*/ 	.word	0xfffffffc


//--------------------- .text.gluon_wgmma         --------------------------
	.section	.text.gluon_wgmma,"ax",@progbits
	.align	128
        .global         gluon_wgmma
        .type           gluon_wgmma,@function
        .size           gluon_wgmma,(.L_x_52 - gluon_wgmma)
        .other          gluon_wgmma,@"STO_CUDA_ENTRY STV_DEFAULT"
gluon_wgmma:
.text.gluon_wgmma:
[----:B------:R-:W-:Y:S01]  /*0000*/  LDC R1, c[0x0][0x28] ;  /* 0x00000a00ff017b82 */ /* 0x000fe20000000800 */
[----:B------:R-:W1:Y:S07]  /*0010*/  S2R R0, SR_TID.X ;  /* 0x0000000000007919 */ /* 0x000e6e0000002100 */
[----:B------:R-:W2:Y:S01]  /*0020*/  S2UR UR4, SR_CgaCtaId ;  /* 0x00000000000479c3 */ /* 0x000ea20000008800 */
[----:B------:R-:W-:Y:S01]  /*0030*/  UMOV UR36, 0x400 ;  /* 0x0000040000247882 */ /* 0x000fe20000000000 */
[----:B------:R-:W-:Y:S01]  /*0040*/  ULDC UR6, c[0x0][0xc] ;  /* 0x0000030000067ab9 */ /* 0x000fe20000000800 */
[----:B------:R-:W-:Y:S01]  /*0050*/  ULDC.64 UR38, c[0x0][0x250] ;  /* 0x0000940000267ab9 */ /* 0x000fe20000000a00 */
[----:B------:R-:W-:Y:S01]  /*0060*/  UMOV UR55, URZ ;  /* 0x0000003f00377c82 */ /* 0x000fe20008000000 */
[----:B------:R-:W-:Y:S03]  /*0070*/  BSSY B0, `(.L_x_0) ;  /* 0x000001e000007945 */ /* 0x000fe60003800000 */
[----:B------:R-:W3:Y:S08]  /*0080*/  LDC R3, c[0x0][0x228] ;  /* 0x00008a00ff037b82 */ /* 0x000ef00000000800 */
[----:B------:R-:W4:Y:S08]  /*0090*/  LDC R10, c[0x0][0x230] ;  /* 0x00008c00ff0a7b82 */ /* 0x000f300000000800 */
[----:B------:R-:W-:Y:S01]  /*00a0*/  S2UR UR53, SR_CTAID.Y ;  /* 0x00000000003579c3 */ /* 0x000fe20000002600 */
[----:B--2---:R-:W-:-:S03]  /*00b0*/  ULEA UR36, UR4, UR36, 0x18 ;  /* 0x0000002404247291 */ /* 0x004fc6000f8ec03f */
[----:B------:R-:W-:Y:S01]  /*00c0*/  ULDC UR4, c[0x0][0x10] ;  /* 0x0000040000047ab9 */ /* 0x000fe20000000800 */
[----:B-1----:R-:W-:-:S03]  /*00d0*/  LOP3.LUT R2, R0, 0xff, RZ, 0xc0, !PT ;  /* 0x000000ff00027812 */ /* 0x002fc600078ec0ff */
[----:B------:R-:W1:Y:S01]  /*00e0*/  S2UR UR5, SR_CTAID.Z ;  /* 0x00000000000579c3 */ /* 0x000e620000002700 */
[----:B---3--:R-:W-:Y:S01]  /*00f0*/  VIADD R3, R3, 0xffffffff ;  /* 0xffffffff03037836 */ /* 0x008fe20000000000 */
[C---:B------:R-:W-:Y:S02]  /*0100*/  ISETP.GE.U32.AND P0, PT, R2.reuse, 0x20, PT ;  /* 0x000000200200780c */ /* 0x040fe40003f06070 */
[C---:B------:R-:W-:Y:S02]  /*0110*/  ISETP.NE.U32.AND P2, PT, R2.reuse, RZ, PT ;  /* 0x000000ff0200720c */ /* 0x040fe40003f45070 */
[----:B------:R-:W-:Y:S02]  /*0120*/  LEA R11, R2, UR36, 0x2 ;  /* 0x00000024020b7c11 */ /* 0x000fe4000f8e10ff */
[----:B------:R-:W2:Y:S01]  /*0130*/  S2UR UR54, SR_CTAID.X ;  /* 0x00000000003679c3 */ /* 0x000ea20000002500 */
[----:B----4-:R-:W-:-:S06]  /*0140*/  VIADD R8, R10, 0xffffffff ;  /* 0xffffffff0a087836 */ /* 0x010fcc0000000000 */
[----:B------:R3:W-:Y:S01]  /*0150*/  @!P0 STS [R11], RZ ;  /* 0x000000ff0b008388 */ /* 0x0007e20000000800 */
[----:B------:R-:W-:-:S03]  /*0160*/  NOP ;  /* 0x0000000000007918 */ /* 0x000fc60000000000 */
[----:B------:R3:W-:Y:S01]  /*0170*/  @!P2 STS [UR36+0x24], R3 ;  /* 0x00002403ff00a988 */ /* 0x0007e20008000824 */
[----:B-1----:R-:W-:-:S03]  /*0180*/  UIMAD UR4, UR5, UR4, UR53 ;  /* 0x00000004050472a4 */ /* 0x002fc6000f8e0235 */
[----:B------:R3:W-:Y:S01]  /*0190*/  @!P2 STS [UR36+0x20], R8 ;  /* 0x00002008ff00a988 */ /* 0x0007e20008000824 */
[----:B--2---:R-:W-:-:S04]  /*01a0*/  UIMAD UR4, UR4, UR6, UR54 ;  /* 0x00000006040472a4 */ /* 0x004fc8000f8e0236 */
[----:B------:R-:W-:-:S04]  /*01b0*/  UIMAD UR8, UR4, 0x180, URZ ;  /* 0x00000180040878a4 */ /* 0x000fc8000f8e023f */
[----:B------:R-:W-:-:S04]  /*01c0*/  UIADD3 UR4, UP0, UR8, UR38, URZ ;  /* 0x0000002608047290 */ /* 0x000fc8000ff1e03f */
[----:B------:R-:W-:Y:S01]  /*01d0*/  ULEA.HI.X.SX32 UR5, UR8, UR39, 0x1, UP0 ;  /* 0x0000002708057291 */ /* 0x000fe200080f0e3f */
[----:B---3--:R-:W-:Y:S11]  /*01e0*/  @P2 BRA `(.L_x_1) ;  /* 0x0000000000182947 */ /* 0x008ff60003800000 */
[----:B------:R-:W1:Y:S01]  /*01f0*/  LDS R4, [UR36+0x8] ;  /* 0x00000824ff047984 */ /* 0x000e620008000800 */
[----:B------:R-:W2:Y:S01]  /*0200*/  LDC.64 R6, c[0x0][0x210] ;  /* 0x00008400ff067b82 */ /* 0x000ea20000000a00 */
[----:B------:R-:W-:Y:S02]  /*0210*/  IMAD.MOV.U32 R5, RZ, RZ, 0x70 ;  /* 0x00000070ff057424 */ /* 0x000fe400078e00ff */
[----:B--2---:R2:W-:Y:S03]  /*0220*/  STS.64 [UR36], R6 ;  /* 0x00000006ff007988 */ /* 0x0045e60008000a24 */
[----:B-1----:R-:W-:-:S05]  /*0230*/  LOP3.LUT R4, R4, 0x10, R5, 0xd8, !PT ;  /* 0x0000001004047812 */ /* 0x002fca00078ed805 */
[----:B------:R2:W-:Y:S02]  /*0240*/  STS [UR36+0x8], R4 ;  /* 0x00000804ff007988 */ /* 0x0005e40008000824 */
.L_x_1:
[----:B------:R-:W-:Y:S05]  /*0250*/  BSYNC B0 ;  /* 0x0000000000007941 */ /* 0x000fea0003800000 */
.L_x_0:
[----:B------:R-:W-:Y:S04]  /*0260*/  BSSY B0, `(.L_x_2) ;  /* 0x000000a000007945 */ /* 0x000fe80003800000 */
[----:B------:R-:W-:Y:S05]  /*0270*/  @P2 BRA `(.L_x_3) ;  /* 0x0000000000202947 */ /* 0x000fea0003800000 */
[----:B--2---:R-:W1:Y:S01]  /*0280*/  LDS R4, [UR36+0x34] ;  /* 0x00003424ff047984 */ /* 0x004e620008000800 */
[----:B------:R-:W-:Y:S02]  /*0290*/  IMAD.MOV.U32 R5, RZ, RZ, 0x3f000000 ;  /* 0x3f000000ff057424 */ /* 0x000fe400078e00ff */
[----:B------:R-:W-:Y:S01]  /*02a0*/  @!P2 IMAD.MOV.U32 R6, RZ, RZ, 0xff ;  /* 0x000000ffff06a424 */ /* 0x000fe200078e00ff */
[----:B------:R-:W2:Y:S02]  /*02b0*/  @!P2 LDS R7, [UR36+0x38] ;  /* 0x00003824ff07a984 */ /* 0x000ea40008000800 */
[----:B-1----:R-:W-:Y:S02]  /*02c0*/  LOP3.LUT R4, R4, 0xff000000, R5, 0xb8, !PT ;  /* 0xff00000004047812 */ /* 0x002fe400078eb805 */
[----:B--2---:R-:W-:-:S03]  /*02d0*/  @!P2 LOP3.LUT R5, R7, 0xff, R6, 0xb8, !PT ;  /* 0x000000ff0705a812 */ /* 0x004fc600078eb806 */
[----:B------:R1:W-:Y:S04]  /*02e0*/  STS [UR36+0x34], R4 ;  /* 0x00003404ff007988 */ /* 0x0003e80008000824 */
[----:B------:R1:W-:Y:S02]  /*02f0*/  @!P2 STS [UR36+0x38], R5 ;  /* 0x00003805ff00a988 */ /* 0x0003e40008000824 */
.L_x_3:
[----:B------:R-:W-:Y:S05]  /*0300*/  BSYNC B0 ;  /* 0x0000000000007941 */ /* 0x000fea0003800000 */
.L_x_2:
[----:B------:R-:W-:Y:S04]  /*0310*/  BSSY B0, `(.L_x_4) ;  /* 0x000000e000007945 */ /* 0x000fe80003800000 */
[----:B------:R-:W-:Y:S05]  /*0320*/  @P2 BRA `(.L_x_5) ;  /* 0x0000000000302947 */ /* 0x000fea0003800000 */
[----:B-1----:R-:W1:Y:S01]  /*0330*/  LDS R5, [UR36+0x34] ;  /* 0x00003424ff057984 */ /* 0x002e620008000800 */
[----:B--2---:R-:W2:Y:S03]  /*0340*/  LDC.64 R6, c[0x0][0x238] ;  /* 0x00008e00ff067b82 */ /* 0x004ea60000000a00 */
[----:B------:R-:W3:Y:S01]  /*0350*/  LDS R4, [UR36+0x1c] ;  /* 0x00001c24ff047984 */ /* 0x000ee20008000800 */
[C---:B--2---:R-:W-:Y:S01]  /*0360*/  SHF.L.U64.HI R7, R6.reuse, 0x1, R7 ;  /* 0x0000000106077819 */ /* 0x044fe20000010207 */
[----:B------:R-:W-:-:S03]  /*0370*/  IMAD.SHL.U32 R6, R6, 0x2, RZ ;  /* 0x0000000206067824 */ /* 0x000fc600078e00ff */
[--C-:B------:R-:W-:Y:S02]  /*0380*/  SHF.R.U32.HI R9, RZ, 0x4, R7.reuse ;  /* 0x00000004ff097819 */ /* 0x100fe40000011607 */
[----:B------:R-:W-:-:S05]  /*0390*/  SHF.R.U64 R6, R6, 0x4, R7 ;  /* 0x0000000406067819 */ /* 0x000fca0000001207 */
[----:B------:R4:W-:Y:S01]  /*03a0*/  STS [UR36+0xc], R6 ;  /* 0x00000c06ff007988 */ /* 0x0009e20008000824 */
[----:B-1----:R-:W-:Y:S02]  /*03b0*/  LOP3.LUT R5, R5, 0x7, RZ, 0xb8, !PT ;  /* 0x0000000705057812 */ /* 0x002fe400078eb8ff */
[----:B---3--:R-:W-:-:S03]  /*03c0*/  LOP3.LUT R4, R4, 0xf, R9, 0xb8, !PT ;  /* 0x0000000f04047812 */ /* 0x008fc600078eb809 */
[----:B------:R4:W-:Y:S04]  /*03d0*/  STS [UR36+0x34], R5 ;  /* 0x00003405ff007988 */ /* 0x0009e80008000824 */
[----:B------:R4:W-:Y:S02]  /*03e0*/  STS [UR36+0x1c], R4 ;  /* 0x00001c04ff007988 */ /* 0x0009e40008000824 */
.L_x_5:
[----:B------:R-:W-:Y:S05]  /*03f0*/  BSYNC B0 ;  /* 0x0000000000007941 */ /* 0x000fea0003800000 */
.L_x_4:
[----:B------:R-:W-:Y:S04]  /*0400*/  BSSY B1, `(.L_x_6) ;  /* 0x000001a000017945 */ /* 0x000fe80003800000 */
[----:B------:R-:W-:Y:S04]  /*0410*/  BSSY B0, `(.L_x_7) ;  /* 0x0000015000007945 */ /* 0x000fe80003800000 */
[----:B------:R-:W-:Y:S05]  /*0420*/  @P2 BRA `(.L_x_8) ;  /* 0x0000000000202947 */ /* 0x000fea0003800000 */
[----:B-12-4-:R-:W1:Y:S02]  /*0430*/  LDS R4, [UR36+0x34] ;  /* 0x00003424ff047984 */ /* 0x016e640008000800 */
[----:B-1----:R-:W-:-:S05]  /*0440*/  LOP3.LUT R4, R4, 0x38, RZ, 0xb8, !PT ;  /* 0x0000003804047812 */ /* 0x002fca00078eb8ff */
[----:B------:R1:W-:Y:S01]  /*0450*/  STS [UR36+0x34], R4 ;  /* 0x00003404ff007988 */ /* 0x0003e20008000824 */
[----:B------:R-:W-:Y:S05]  /*0460*/  @P2 BRA `(.L_x_9) ;  /* 0x0000000000202947 */ /* 0x000fea0003800000 */
[----:B-1----:R-:W1:Y:S01]  /*0470*/  LDS R4, [UR36+0x8] ;  /* 0x00000824ff047984 */ /* 0x002e620008000800 */
[----:B------:R-:W-:-:S05]  /*0480*/  IMAD.MOV.U32 R5, RZ, RZ, 0x780 ;  /* 0x00000780ff057424 */ /* 0x000fca00078e00ff */
[----:B-1----:R-:W-:-:S05]  /*0490*/  LOP3.LUT R4, R4, 0x300, R5, 0xd8, !PT ;  /* 0x0000030004047812 */ /* 0x002fca00078ed805 */
[----:B------:R3:W-:Y:S02]  /*04a0*/  STS [UR36+0x8], R4 ;  /* 0x00000804ff007988 */ /* 0x0007e40008000824 */
.L_x_8:
[----:B------:R-:W-:Y:S05]  /*04b0*/  @P2 BRA `(.L_x_10) ;  /* 0x0000000000282947 */ /* 0x000fea0003800000 */
[----:B-1234-:R-:W1:Y:S02]  /*04c0*/  LDS R4, [UR36+0x8] ;  /* 0x00000824ff047984 */ /* 0x01ee640008000800 */
[----:B-1----:R-:W-:-:S05]  /*04d0*/  LOP3.LUT R4, R4, 0x1800, RZ, 0xb8, !PT ;  /* 0x0000180004047812 */ /* 0x002fca00078eb8ff */
[----:B------:R2:W-:Y:S02]  /*04e0*/  STS [UR36+0x8], R4 ;  /* 0x00000804ff007988 */ /* 0x0005e40008000824 */
.L_x_9:
[----:B------:R-:W-:Y:S05]  /*04f0*/  @P2 BREAK B0 ;  /* 0x0000000000002942 */ /* 0x000fea0003800000 */
[----:B------:R-:W-:Y:S05]  /*0500*/  @P2 BRA `(.L_x_11) ;  /* 0x0000000000242947 */ /* 0x000fea0003800000 */
[----:B------:R-:W3:Y:S01]  /*0510*/  LDS R5, [UR36+0x8] ;  /* 0x00000824ff057984 */ /* 0x000ee20008000800 */
[----:B-12---:R-:W-:-:S05]  /*0520*/  IMAD.MOV.U32 R4, RZ, RZ, 0x6000 ;  /* 0x00006000ff047424 */ /* 0x006fca00078e00ff */
[----:B---3--:R-:W-:-:S04]  /*0530*/  LOP3.LUT R4, R5, 0x6000, R4, 0xd8, !PT ;  /* 0x0000600005047812 */ /* 0x008fc800078ed804 */
[----:B------:R-:W-:-:S05]  /*0540*/  LOP3.LUT R4, R4, 0x400000, RZ, 0xb8, !PT ;  /* 0x0040000004047812 */ /* 0x000fca00078eb8ff */
[----:B------:R5:W-:Y:S02]  /*0550*/  STS [UR36+0x8], R4 ;  /* 0x00000804ff007988 */ /* 0x000be40008000824 */
.L_x_10:
[----:B------:R-:W-:Y:S05]  /*0560*/  BSYNC B0 ;  /* 0x0000000000007941 */ /* 0x000fea0003800000 */
.L_x_7:
[----:B-12345:R-:W1:Y:S02]  /*0570*/  @!P2 LDS R4, [UR36+0x8] ;  /* 0x00000824ff04a984 */ /* 0x03ee640008000800 */
[----:B-1----:R-:W-:-:S05]  /*0580*/  @!P2 LOP3.LUT R4, R4, 0x8000, RZ, 0xb8, !PT ;  /* 0x000080000404a812 */ /* 0x002fca00078eb8ff */
[----:B------:R3:W-:Y:S02]  /*0590*/  @!P2 STS [UR36+0x8], R4 ;  /* 0x00000804ff00a988 */ /* 0x0007e40008000824 */
.L_x_11:
[----:B------:R-:W-:Y:S05]  /*05a0*/  BSYNC B1 ;  /* 0x0000000000017941 */ /* 0x000fea0003800000 */
.L_x_6:
[----:B------:R-:W-:Y:S05]  /*05b0*/  WARPSYNC.ALL ;  /* 0x0000000000007948 */ /* 0x000fea0003800000 */
[----:B------:R-:W-:Y:S05]  /*05c0*/  @P0 BRA `(.L_x_12) ;  /* 0x0000000000280947 */ /* 0x000fea0003800000 */
[----:B-123--:R-:W1:Y:S01]  /*05d0*/  S2R R4, SR_LANEID ;  /* 0x0000000000047919 */ /* 0x00ee620000000000 */
[----:B------:R-:W-:Y:S05]  /*05e0*/  WARPSYNC.ALL ;  /* 0x0000000000007948 */ /* 0x000fea0003800000 */
[----:B-1----:R-:W-:-:S05]  /*05f0*/  IMAD.SHL.U32 R6, R4, 0x4, RZ ;  /* 0x0000000404067824 */ /* 0x002fca00078e00ff */
[----:B------:R-:W1:Y:S01]  /*0600*/  LDS R7, [R6+UR36] ;  /* 0x0000002406077984 */ /* 0x000e620008000800 */
[----:B------:R-:W-:-:S05]  /*0610*/  IADD3 R4, P1, R6, UR4, RZ ;  /* 0x0000000406047c10 */ /* 0x000fca000ff3e0ff */
[----:B------:R-:W-:-:S05]  /*0620*/  IMAD.X R5, RZ, RZ, UR5, P1 ;  /* 0x00000005ff057e24 */ /* 0x000fca00088e06ff */
[----:B-1----:R4:W5:Y:S01]  /*0630*/  ATOMG.E.EXCH.STRONG.GPU PT, RZ, [R4], R7 ;  /* 0x0000000704ff73a8 */ /* 0x00296200041ee100 */
[----:B------:R-:W-:-:S04]  /*0640*/  DEPBAR {5,4,3,2,1,0} ;  /* 0x0000003f0000791a */ /* 0x000fc80000000000 */
[----:B------:R4:W-:Y:S01]  /*0650*/  UTMACCTL.IV [UR4] ;  /* 0x00000000040079b9 */ /* 0x0009e20008000000 */
[----:B------:R-:W-:Y:S01]  /*0660*/  NOP ;  /* 0x0000000000007918 */ /* 0x000fe20000000000 */
.L_x_12:
[----:B------:R-:W-:Y:S05]  /*0670*/  @P0 BRA `(.L_x_13) ;  /* 0x00000000000c0947 */ /* 0x000fea0003800000 */
[----:B------:R0:W-:Y:S01]  /*0680*/  UTMACMDFLUSH ;  /* 0x00000000000079b7 */ /* 0x0001e20000000000 */
[----:B------:R-:W-:Y:S05]  /*0690*/  @P0 BRA `(.L_x_13) ;  /* 0x0000000000040947 */ /* 0x000fea0003800000 */
[----:B------:R-:W-:-:S04]  /*06a0*/  DEPBAR.LE SB0, 0x0 ;  /* 0x000080000000791a */ /* 0x000fc80000000000 */
.L_x_13:
[----:B------:R-:W-:Y:S05]  /*06b0*/  WARPSYNC.ALL ;  /* 0x0000000000007948 */ /* 0x000fea0003800000 */
[----:B-----5:R-:W-:Y:S06]  /*06c0*/  BAR.SYNC.DEFER_BLOCKING 0x0 ;  /* 0x0000000000007b1d */ /* 0x020fec0000010000 */
[----:B------:R-:W-:Y:S02]  /*06d0*/  BSSY B1, `(.L_x_14) ;  /* 0x000000b000017945 */ /* 0x000fe40003800000 */
[----:B------:R-:W-:Y:S06]  /*06e0*/  BAR.SYNC.DEFER_BLOCKING 0x0 ;  /* 0x0000000000007b1d */ /* 0x000fec0000010000 */
[----:B------:R5:W-:Y:S01]  /*06f0*/  @!P0 STS [R11], RZ ;  /* 0x000000ff0b008388 */ /* 0x000be20000000800 */
[----:B------:R-:W-:Y:S01]  /*0700*/  NOP ;  /* 0x0000000000007918 */ /* 0x000fe20000000000 */
[----:B------:R-:W-:Y:S05]  /*0710*/  @P2 BRA `(.L_x_15) ;  /* 0x0000000000182947 */ /* 0x000fea0003800000 */
[----:B-1234-:R-:W1:Y:S01]  /*0720*/  LDS R4, [UR36+0x8] ;  /* 0x00000824ff047984 */ /* 0x01ee620008000800 */
[----:B------:R-:W2:Y:S01]  /*0730*/  LDC.64 R6, c[0x0][0x218] ;  /* 0x00008600ff067b82 */ /* 0x000ea20000000a00 */
[----:B------:R-:W-:Y:S02]  /*0740*/  IMAD.MOV.U32 R5, RZ, RZ, 0x70 ;  /* 0x00000070ff057424 */ /* 0x000fe400078e00ff */
[----:B--2---:R2:W-:Y:S03]  /*0750*/  STS.64 [UR36], R6 ;  /* 0x00000006ff007988 */ /* 0x0045e60008000a24 */
[----:B-1----:R-:W-:-:S05]  /*0760*/  LOP3.LUT R4, R4, 0x10, R5, 0xd8, !PT ;  /* 0x0000001004047812 */ /* 0x002fca00078ed805 */
[----:B------:R2:W-:Y:S02]  /*0770*/  STS [UR36+0x8], R4 ;  /* 0x00000804ff007988 */ /* 0x0005e40008000824 */
.L_x_15:
[----:B----4-:R-:W-:Y:S05]  /*0780*/  BSYNC B1 ;  /* 0x0000000000017941 */ /* 0x010fea0003800000 */
.L_x_14:
[----:B------:R-:W-:Y:S04]  /*0790*/  BSSY B2, `(.L_x_16) ;  /* 0x000000f000027945 */ /* 0x000fe80003800000 */
[----:B------:R-:W-:Y:S04]  /*07a0*/  BSSY B1, `(.L_x_17) ;  /* 0x000000c000017945 */ /* 0x000fe80003800000 */
[----:B------:R-:W-:Y:S05]  /*07b0*/  @P2 BRA `(.L_x_18) ;  /* 0x0000000000282947 */ /* 0x000fea0003800000 */
[----:B-123--:R-:W1:Y:S01]  /*07c0*/  LDS R4, [UR36+0x34] ;  /* 0x00003424ff047984 */ /* 0x00ee620008000800 */
[----:B------:R-:W-:Y:S01]  /*07d0*/  IMAD.MOV.U32 R5, RZ, RZ, 0x3f000000 ;  /* 0x3f000000ff057424 */ /* 0x000fe200078e00ff */
[----:B------:R-:W-:Y:S05]  /*07e0*/  @P2 BREAK B1 ;  /* 0x0000000000012942 */ /* 0x000fea0003800000 */
[----:B-1----:R-:W-:-:S05]  /*07f0*/  LOP3.LUT R4, R4, 0xff000000, R5, 0xb8, !PT ;  /* 0xff00000004047812 */ /* 0x002fca00078eb805 */
[----:B------:R1:W-:Y:S01]  /*0800*/  STS [UR36+0x34], R4 ;  /* 0x00003404ff007988 */ /* 0x0003e20008000824 */
[----:B------:R-:W-:Y:S05]  /*0810*/  @P2 BRA `(.L_x_19) ;  /* 0x0000000000182947 */ /* 0x000fea0003800000 */
[----:B------:R-:W2:Y:S01]  /*0820*/  LDS R5, [UR36+0x38] ;  /* 0x00003824ff057984 */ /* 0x000ea20008000800 */
[----:B-1----:R-:W-:-:S05]  /*0830*/  IMAD.MOV.U32 R4, RZ, RZ, 0x3f ;  /* 0x0000003fff047424 */ /* 0x002fca00078e00ff */
[----:B--2---:R-:W-:-:S05]  /*0840*/  LOP3.LUT R4, R5, 0xff, R4, 0xb8, !PT ;  /* 0x000000ff05047812 */ /* 0x004fca00078eb804 */
[----:B------:R4:W-:Y:S02]  /*0850*/  STS [UR36+0x38], R4 ;  /* 0x00003804ff007988 */ /* 0x0009e40008000824 */
.L_x_18:
[----:B------:R-:W-:Y:S05]  /*0860*/  BSYNC B1 ;  /* 0x0000000000017941 */ /* 0x000fea0003800000 */
.L_x_17:
[----:B------:R1:W-:Y:S02]  /*0870*/  @!P2 STS [UR36+0x20], R8 ;  /* 0x00002008ff00a988 */ /* 0x0003e40008000824 */
.L_x_19:
[----:B------:R-:W-:Y:S05]  /*0880*/  BSYNC B2 ;  /* 0x0000000000027941 */ /* 0x000fea0003800000 */
.L_x_16:
[----:B------:R-:W-:Y:S05]  /*0890*/  WARPSYNC.ALL ;  /* 0x0000000000007948 */ /* 0x000fea0003800000 */
[----:B--2---:R-:W2:Y:S01]  /*08a0*/  LDC R6, c[0x0][0x22c] ;  /* 0x00008b00ff067b82 */ /* 0x004ea20000000800 */
[----:B------:R-:W-:Y:S01]  /*08b0*/  BSSY B2, `(.L_x_20) ;  /* 0x0000010000027945 */ /* 0x000fe20003800000 */
[----:B--2---:R-:W-:-:S05]  /*08c0*/  VIADD R6, R6, 0xffffffff ;  /* 0xffffffff06067836 */ /* 0x004fca0000000000 */
[----:B------:R2:W-:Y:S01]  /*08d0*/  @!P2 STS [UR36+0x24], R6 ;  /* 0x00002406ff00a988 */ /* 0x0005e20008000824 */
[----:B------:R-:W-:Y:S05]  /*08e0*/  @P2 BRA `(.L_x_21) ;  /* 0x0000000000302947 */ /* 0x000fea0003800000 */
[----:B------:R-:W2:Y:S01]  /*08f0*/  LDS R5, [UR36+0x34] ;  /* 0x00003424ff057984 */ /* 0x000ea20008000800 */
[----:B------:R-:W2:Y:S03]  /*0900*/  LDC.64 R12, c[0x0][0x240] ;  /* 0x00009000ff0c7b82 */ /* 0x000ea60000000a00 */
[----:B-1-34-:R-:W1:Y:S01]  /*0910*/  LDS R4, [UR36+0x1c] ;  /* 0x00001c24ff047984 */ /* 0x01ae620008000800 */
[C---:B--2---:R-:W-:Y:S01]  /*0920*/  SHF.L.U64.HI R8, R12.reuse, 0x1, R13 ;  /* 0x000000010c087819 */ /* 0x044fe2000001020d */
[----:B------:R-:W-:-:S03]  /*0930*/  IMAD.SHL.U32 R7, R12, 0x2, RZ ;  /* 0x000000020c077824 */ /* 0x000fc600078e00ff */
[--C-:B------:R-:W-:Y:S02]  /*0940*/  SHF.R.U32.HI R9, RZ, 0x4, R8.reuse ;  /* 0x00000004ff097819 */ /* 0x100fe40000011608 */
[----:B------:R-:W-:-:S05]  /*0950*/  SHF.R.U64 R7, R7, 0x4, R8 ;  /* 0x0000000407077819 */ /* 0x000fca0000001208 */
[----:B------:R2:W-:Y:S01]  /*0960*/  STS [UR36+0xc], R7 ;  /* 0x00000c07ff007988 */ /* 0x0005e20008000824 */
[----:B------:R-:W-:Y:S02]  /*0970*/  LOP3.LUT R5, R5, 0x7, RZ, 0xb8, !PT ;  /* 0x0000000705057812 */ /* 0x000fe400078eb8ff */
[----:B-1----:R-:W-:-:S03]  /*0980*/  LOP3.LUT R4, R4, 0xf, R9, 0xb8, !PT ;  /* 0x0000000f04047812 */ /* 0x002fc600078eb809 */
[----:B------:R2:W-:Y:S04]  /*0990*/  STS [UR36+0x34], R5 ;  /* 0x00003405ff007988 */ /* 0x0005e80008000824 */
[----:B------:R2:W-:Y:S02]  /*09a0*/  STS [UR36+0x1c], R4 ;  /* 0x00001c04ff007988 */ /* 0x0005e40008000824 */
.L_x_21:
[----:B------:R-:W-:Y:S05]  /*09b0*/  BSYNC B2 ;  /* 0x0000000000027941 */ /* 0x000fea0003800000 */
.L_x_20:
[----:B------:R-:W-:Y:S04]  /*09c0*/  BSSY B3, `(.L_x_22) ;  /* 0x000001a000037945 */ /* 0x000fe80003800000 */
[----:B------:R-:W-:Y:S04]  /*09d0*/  BSSY B2, `(.L_x_23) ;  /* 0x0000015000027945 */ /* 0x000fe80003800000 */
[----:B------:R-:W-:Y:S05]  /*09e0*/  @P2 BRA `(.L_x_24) ;  /* 0x0000000000202947 */ /* 0x000fea0003800000 */
[----:B-1234-:R-:W1:Y:S02]  /*09f0*/  LDS R4, [UR36+0x34] ;  /* 0x00003424ff047984 */ /* 0x01ee640008000800 */
[----:B-1----:R-:W-:-:S05]  /*0a00*/  LOP3.LUT R4, R4, 0x38, RZ, 0xb8, !PT ;  /* 0x0000003804047812 */ /* 0x002fca00078eb8ff */
[----:B------:R1:W-:Y:S01]  /*0a10*/  STS [UR36+0x34], R4 ;  /* 0x00003404ff007988 */ /* 0x0003e20008000824 */
[----:B------:R-:W-:Y:S05]  /*0a20*/  @P2 BRA `(.L_x_25) ;  /* 0x0000000000202947 */ /* 0x000fea0003800000 */
[----:B-1----:R-:W1:Y:S01]  /*0a30*/  LDS R4, [UR36+0x8] ;  /* 0x00000824ff047984 */ /* 0x002e620008000800 */
[----:B------:R-:W-:-:S05]  /*0a40*/  IMAD.MOV.U32 R5, RZ, RZ, 0x780 ;  /* 0x00000780ff057424 */ /* 0x000fca00078e00ff */
[----:B-1----:R-:W-:-:S05]  /*0a50*/  LOP3.LUT R4, R4, 0x300, R5, 0xd8, !PT ;  /* 0x0000030004047812 */ /* 0x002fca00078ed805 */
[----:B------:R1:W-:Y:S02]  /*0a60*/  STS [UR36+0x8], R4 ;  /* 0x00000804ff007988 */ /* 0x0003e40008000824 */
.L_x_24:
[----:B------:R-:W-:Y:S05]  /*0a70*/  @P2 BRA `(.L_x_26) ;  /* 0x0000000000282947 */ /* 0x000fea0003800000 */
[----:B-1234-:R-:W1:Y:S02]  /*0a80*/  LDS R4, [UR36+0x8] ;  /* 0x00000824ff047984 */ /* 0x01ee640008000800 */
[----:B-1----:R-:W-:-:S05]  /*0a90*/  LOP3.LUT R4, R4, 0x1800, RZ, 0xb8, !PT ;  /* 0x0000180004047812 */ /* 0x002fca00078eb8ff */
[----:B------:R2:W-:Y:S02]  /*0aa0*/  STS [UR36+0x8], R4 ;  /* 0x00000804ff007988 */ /* 0x0005e40008000824 */
.L_x_25:
[----:B------:R-:W-:Y:S05]  /*0ab0*/  @P2 BREAK B2 ;  /* 0x0000000000022942 */ /* 0x000fea0003800000 */
[----:B------:R-:W-:Y:S05]  /*0ac0*/  @P2 BRA `(.L_x_27) ;  /* 0x0000000000242947 */ /* 0x000fea0003800000 */
[----:B-12---:R-:W1:Y:S01]  /*0ad0*/  LDS R4, [UR36+0x8] ;  /* 0x00000824ff047984 */ /* 0x006e620008000800 */
[----:B------:R-:W-:-:S05]  /*0ae0*/  IMAD.MOV.U32 R5, RZ, RZ, 0x6000 ;  /* 0x00006000ff057424 */ /* 0x000fca00078e00ff */
[----:B-1----:R-:W-:-:S04]  /*0af0*/  LOP3.LUT R4, R4, 0x6000, R5, 0xd8, !PT ;  /* 0x0000600004047812 */ /* 0x002fc800078ed805 */
[----:B------:R-:W-:-:S05]  /*0b00*/  LOP3.LUT R4, R4, 0x400000, RZ, 0xb8, !PT ;  /* 0x0040000004047812 */ /* 0x000fca00078eb8ff */
[----:B------:R1:W-:Y:S02]  /*0b10*/  STS [UR36+0x8], R4 ;  /* 0x00000804ff007988 */ /* 0x0003e40008000824 */
.L_x_26:
[----:B------:R-:W-:Y:S05]  /*0b20*/  BSYNC B2 ;  /* 0x0000000000027941 */ /* 0x000fea0003800000 */
.L_x_23:
[----:B-1234-:R-:W1:Y:S02]  /*0b30*/  @!P2 LDS R4, [UR36+0x8] ;  /* 0x00000824ff04a984 */ /* 0x01ee640008000800 */
[----:B-1----:R-:W-:-:S05]  /*0b40*/  @!P2 LOP3.LUT R4, R4, 0x8000, RZ, 0xb8, !PT ;  /* 0x000080000404a812 */ /* 0x002fca00078eb8ff */
[----:B------:R3:W-:Y:S02]  /*0b50*/  @!P2 STS [UR36+0x8], R4 ;  /* 0x00000804ff00a988 */ /* 0x0007e40008000824 */
.L_x_27:
[----:B------:R-:W-:Y:S05]  /*0b60*/  BSYNC B3 ;  /* 0x0000000000037941 */ /* 0x000fea0003800000 */
.L_x_22:
[----:B------:R-:W-:Y:S05]  /*0b70*/  WARPSYNC.ALL ;  /* 0x0000000000007948 */ /* 0x000fea0003800000 */
[----:B------:R-:W-:-:S04]  /*0b80*/  UIADD3 UR7, UR8, 0x80, URZ ;  /* 0x0000008008077890 */ /* 0x000fc8000fffe03f */
[----:B------:R-:W-:-:S04]  /*0b90*/  UIADD3 UR6, UP0, UR7, UR38, URZ ;  /* 0x0000002607067290 */ /* 0x000fc8000ff1e03f */
[----:B------:R-:W-:Y:S01]  /*0ba0*/  ULEA.HI.X.SX32 UR7, UR7, UR39, 0x1, UP0 ;  /* 0x0000002707077291 */ /* 0x000fe200080f0e3f */
[----:B------:R-:W-:Y:S11]  /*0bb0*/  @P0 BRA `(.L_x_28) ;  /* 0x0000000000280947 */ /* 0x000ff60003800000 */
[----:B-123--:R-:W1:Y:S01]  /*0bc0*/  S2R R4, SR_LANEID ;  /* 0x0000000000047919 */ /* 0x00ee620000000000 */
[----:B------:R-:W-:Y:S05]  /*0bd0*/  WARPSYNC.ALL ;  /* 0x0000000000007948 */ /* 0x000fea0003800000 */
[----:B-1----:R-:W-:-:S05]  /*0be0*/  IMAD.SHL.U32 R8, R4, 0x4, RZ ;  /* 0x0000000404087824 */ /* 0x002fca00078e00ff */
[----:B------:R-:W1:Y:S01]  /*0bf0*/  LDS R7, [R8+UR36] ;  /* 0x0000002408077984 */ /* 0x000e620008000800 */
[----:B------:R-:W-:-:S05]  /*0c00*/  IADD3 R4, P1, R8, UR6, RZ ;  /* 0x0000000608047c10 */ /* 0x000fca000ff3e0ff */
[----:B------:R-:W-:-:S05]  /*0c10*/  IMAD.X R5, RZ, RZ, UR7, P1 ;  /* 0x00000007ff057e24 */ /* 0x000fca00088e06ff */
[----:B-1----:R4:W2:Y:S01]  /*0c20*/  ATOMG.E.EXCH.STRONG.GPU PT, RZ, [R4], R7 ;  /* 0x0000000704ff73a8 */ /* 0x0028a200041ee100 */
[----:B------:R-:W-:-:S04]  /*0c30*/  DEPBAR {5,4,3,2,1,0} ;  /* 0x0000003f0000791a */ /* 0x000fc80000000000 */
[----:B------:R4:W-:Y:S01]  /*0c40*/  UTMACCTL.IV [UR6] ;  /* 0x00000000060079b9 */ /* 0x0009e20008000000 */
[----:B------:R-:W-:Y:S01]  /*0c50*/  NOP ;  /* 0x0000000000007918 */ /* 0x000fe20000000000 */
.L_x_28:
[----:B------:R-:W-:Y:S05]  /*0c60*/  @P0 BRA `(.L_x_29) ;  /* 0x00000000000c0947 */ /* 0x000fea0003800000 */
[----:B------:R0:W-:Y:S01]  /*0c70*/  UTMACMDFLUSH ;  /* 0x00000000000079b7 */ /* 0x0001e20000000000 */
[----:B------:R-:W-:Y:S05]  /*0c80*/  @P0 BRA `(.L_x_29) ;  /* 0x0000000000040947 */ /* 0x000fea0003800000 */
[----:B------:R-:W-:-:S04]  /*0c90*/  DEPBAR.LE SB0, 0x0 ;  /* 0x000080000000791a */ /* 0x000fc80000000000 */
.L_x_29:
[----:B------:R-:W-:Y:S05]  /*0ca0*/  WARPSYNC.ALL ;  /* 0x0000000000007948 */ /* 0x000fea0003800000 */
[----:B--2---:R-:W-:Y:S06]  /*0cb0*/  BAR.SYNC.DEFER_BLOCKING 0x0 ;  /* 0x0000000000007b1d */ /* 0x004fec0000010000 */
[----:B------:R-:W-:Y:S02]  /*0cc0*/  BSSY B3, `(.L_x_30) ;  /* 0x000000b000037945 */ /* 0x000fe40003800000 */
[----:B------:R-:W-:Y:S06]  /*0cd0*/  BAR.SYNC.DEFER_BLOCKING 0x0 ;  /* 0x0000000000007b1d */ /* 0x000fec0000010000 */
[----:B------:R2:W-:Y:S01]  /*0ce0*/  @!P0 STS [R11], RZ ;  /* 0x000000ff0b008388 */ /* 0x0005e20000000800 */
[----:B------:R-:W-:Y:S01]  /*0cf0*/  NOP ;  /* 0x0000000000007918 */ /* 0x000fe20000000000 */
[----:B------:R-:W-:Y:S05]  /*0d00*/  @P2 BRA `(.L_x_31) ;  /* 0x0000000000182947 */ /* 0x000fea0003800000 */
[----:B-1-34-:R-:W1:Y:S01]  /*0d10*/  LDS R4, [UR36+0x8] ;  /* 0x00000824ff047984 */ /* 0x01ae620008000800 */
[----:B------:R-:W3:Y:S01]  /*0d20*/  LDC.64 R8, c[0x0][0x220] ;  /* 0x00008800ff087b82 */ /* 0x000ee20000000a00 */
[----:B------:R-:W-:Y:S02]  /*0d30*/  IMAD.MOV.U32 R5, RZ, RZ, 0x70 ;  /* 0x00000070ff057424 */ /* 0x000fe400078e00ff */
[----:B---3--:R3:W-:Y:S03]  /*0d40*/  STS.64 [UR36], R8 ;  /* 0x00000008ff007988 */ /* 0x0087e60008000a24 */
[----:B-1----:R-:W-:-:S05]  /*0d50*/  LOP3.LUT R4, R4, 0x10, R5, 0xd8, !PT ;  /* 0x0000001004047812 */ /* 0x002fca00078ed805 */
[----:B------:R3:W-:Y:S02]  /*0d60*/  STS [UR36+0x8], R4 ;  /* 0x00000804ff007988 */ /* 0x0007e40008000824 */
.L_x_31:
[----:B----4-:R-:W-:Y:S05]  /*0d70*/  BSYNC B3 ;  /* 0x0000000000037941 */ /* 0x010fea0003800000 */
.L_x_30:
[----:B------:R-:W-:Y:S04]  /*0d80*/  BSSY B4, `(.L_x_32) ;  /* 0x0000011000047945 */ /* 0x000fe80003800000 */
[----:B------:R-:W-:Y:S04]  /*0d90*/  BSSY B3, `(.L_x_33) ;  /* 0x000000e000037945 */ /* 0x000fe80003800000 */
[----:B------:R-:W-:Y:S05]  /*0da0*/  @P2 BRA `(.L_x_34) ;  /* 0x0000000000242947 */ /* 0x000fea0003800000 */
[----:B-1-3--:R-:W1:Y:S01]  /*0db0*/  LDS R4, [UR36+0x34] ;  /* 0x00003424ff047984 */ /* 0x00ae620008000800 */
[----:B------:R-:W-:-:S05]  /*0dc0*/  IMAD.MOV.U32 R5, RZ, RZ, 0x3f000000 ;  /* 0x3f000000ff057424 */ /* 0x000fca00078e00ff */
[----:B-1----:R-:W-:-:S05]  /*0dd0*/  LOP3.LUT R4, R4, 0xff000000, R5, 0xb8, !PT ;  /* 0xff00000004047812 */ /* 0x002fca00078eb805 */
[----:B------:R1:W-:Y:S01]  /*0de0*/  STS [UR36+0x34], R4 ;  /* 0x00003404ff007988 */ /* 0x0003e20008000824 */
[----:B------:R-:W-:Y:S05]  /*0df0*/  @P2 BRA `(.L_x_35) ;  /* 0x00000000001c2947 */ /* 0x000fea0003800000 */
[----:B-1----:R-:W1:Y:S01]  /*0e00*/  LDS R4, [UR36+0x38] ;  /* 0x00003824ff047984 */ /* 0x002e620008000800 */
[----:B------:R-:W-:-:S05]  /*0e10*/  IMAD.MOV.U32 R5, RZ, RZ, 0xff ;  /* 0x000000ffff057424 */ /* 0x000fca00078e00ff */
[----:B-1----:R-:W-:-:S05]  /*0e20*/  LOP3.LUT R4, R4, 0xff, R5, 0xb8, !PT ;  /* 0x000000ff04047812 */ /* 0x002fca00078eb805 */
[----:B------:R4:W-:Y:S02]  /*0e30*/  STS [UR36+0x38], R4 ;  /* 0x00003804ff007988 */ /* 0x0009e40008000824 */
.L_x_34:
[----:B------:R-:W-:Y:S05]  /*0e40*/  @P2 BREAK B3 ;  /* 0x0000000000032942 */ /* 0x000fea0003800000 */
[----:B------:R-:W-:Y:S05]  /*0e50*/  @P2 BRA `(.L_x_36) ;  /* 0x00000000000c2947 */ /* 0x000fea0003800000 */
[----:B------:R1:W-:Y:S02]  /*0e60*/  STS [UR36+0x20], R6 ;  /* 0x00002006ff007988 */ /* 0x0003e40008000824 */
.L_x_35:
[----:B------:R-:W-:Y:S05]  /*0e70*/  BSYNC B3 ;  /* 0x0000000000037941 */ /* 0x000fea0003800000 */
.L_x_33:
[----:B------:R1:W-:Y:S02]  /*0e80*/  @!P2 STS [UR36+0x24], R3 ;  /* 0x00002403ff00a988 */ /* 0x0003e40008000824 */
.L_x_36:
[----:B------:R-:W-:Y:S05]  /*0e90*/  BSYNC B4 ;  /* 0x0000000000047941 */ /* 0x000fea0003800000 */
.L_x_32:
[----:B------:R-:W-:Y:S05]  /*0ea0*/  WARPSYNC.ALL ;  /* 0x0000000000007948 */ /* 0x000fea0003800000 */
[----:B------:R-:W-:Y:S04]  /*0eb0*/  BSSY B4, `(.L_x_37) ;  /* 0x000000e000047945 */ /* 0x000fe80003800000 */
[----:B------:R-:W-:Y:S05]  /*0ec0*/  @P2 BRA `(.L_x_38) ;  /* 0x0000000000302947 */ /* 0x000fea0003800000 */
[----:B-1-34-:R-:W1:Y:S01]  /*0ed0*/  LDS R4, [UR36+0x34] ;  /* 0x00003424ff047984 */ /* 0x01ae620008000800 */
[----:B------:R-:W3:Y:S03]  /*0ee0*/  LDC.64 R8, c[0x0][0x248] ;  /* 0x00009200ff087b82 */ /* 0x000ee60000000a00 */
[----:B------:R-:W4:Y:S01]  /*0ef0*/  LDS R3, [UR36+0x1c] ;  /* 0x00001c24ff037984 */ /* 0x000f220008000800 */
[C---:B---3--:R-:W-:Y:S01]  /*0f00*/  SHF.L.U64.HI R6, R8.reuse, 0x1, R9 ;  /* 0x0000000108067819 */ /* 0x048fe20000010209 */
[----:B------:R-:W-:-:S03]  /*0f10*/  IMAD.SHL.U32 R5, R8, 0x2, RZ ;  /* 0x0000000208057824 */ /* 0x000fc600078e00ff */
[--C-:B------:R-:W-:Y:S02]  /*0f20*/  SHF.R.U32.HI R8, RZ, 0x4, R6.reuse ;  /* 0x00000004ff087819 */ /* 0x100fe40000011606 */
[----:B------:R-:W-:-:S05]  /*0f30*/  SHF.R.U64 R5, R5, 0x4, R6 ;  /* 0x0000000405057819 */ /* 0x000fca0000001206 */
[----:B------:R3:W-:Y:S01]  /*0f40*/  STS [UR36+0xc], R5 ;  /* 0x00000c05ff007988 */ /* 0x0007e20008000824 */
[----:B-1----:R-:W-:Y:S02]  /*0f50*/  LOP3.LUT R4, R4, 0x7, RZ, 0xb8, !PT ;  /* 0x0000000704047812 */ /* 0x002fe400078eb8ff */
[----:B----4-:R-:W-:-:S03]  /*0f60*/  LOP3.LUT R3, R3, 0xf, R8, 0xb8, !PT ;  /* 0x0000000f03037812 */ /* 0x010fc600078eb808 */
[----:B------:R3:W-:Y:S04]  /*0f70*/  STS [UR36+0x34], R4 ;  /* 0x00003404ff007988 */ /* 0x0007e80008000824 */
[----:B------:R3:W-:Y:S02]  /*0f80*/  STS [UR36+0x1c], R3 ;  /* 0x00001c03ff007988 */ /* 0x0007e40008000824 */
.L_x_38:
[----:B------:R-:W-:Y:S05]  /*0f90*/  BSYNC B4 ;  /* 0x0000000000047941 */ /* 0x000fea0003800000 */
.L_x_37:
[----:B------:R-:W-:Y:S04]  /*0fa0*/  BSSY B4, `(.L_x_39) ;  /* 0x000001a000047945 */ /* 0x000fe80003800000 */
[----:B------:R-:W-:Y:S04]  /*0fb0*/  BSSY B5, `(.L_x_40) ;  /* 0x0000015000057945 */ /* 0x000fe80003800000 */
[----:B------:R-:W-:Y:S05]  /*0fc0*/  @P2 BRA `(.L_x_41) ;  /* 0x0000000000202947 */ /* 0x000fea0003800000 */
[----:B-1-3--:R-:W1:Y:S02]  /*0fd0*/  LDS R3, [UR36+0x34] ;  /* 0x00003424ff037984 */ /* 0x00ae640008000800 */
[----:B-1----:R-:W-:-:S05]  /*0fe0*/  LOP3.LUT R3, R3, 0x38, RZ, 0xb8, !PT ;  /* 0x0000003803037812 */ /* 0x002fca00078eb8ff */
[----:B------:R1:W-:Y:S01]  /*0ff0*/  STS [UR36+0x34], R3 ;  /* 0x00003403ff007988 */ /* 0x0003e20008000824 */
[----:B------:R-:W-:Y:S05]  /*1000*/  @P2 BRA `(.L_x_42) ;  /* 0x0000000000202947 */ /* 0x000fea0003800000 */
[----:B-1----:R-:W1:Y:S01]  /*1010*/  LDS R3, [UR36+0x8] ;  /* 0x00000824ff037984 */ /* 0x002e620008000800 */
[----:B----4-:R-:W-:-:S05]  /*1020*/  IMAD.MOV.U32 R4, RZ, RZ, 0x780 ;  /* 0x00000780ff047424 */ /* 0x010fca00078e00ff */
[----:B-1----:R-:W-:-:S05]  /*1030*/  LOP3.LUT R3, R3, 0x300, R4, 0xd8, !PT ;  /* 0x0000030003037812 */ /* 0x002fca00078ed804 */
[----:B------:R1:W-:Y:S02]  /*1040*/  STS [UR36+0x8], R3 ;  /* 0x00000803ff007988 */ /* 0x0003e40008000824 */
.L_x_41:
[----:B------:R-:W-:Y:S05]  /*1050*/  @P2 BRA `(.L_x_43) ;  /* 0x0000000000282947 */ /* 0x000fea0003800000 */
[----:B-1-3--:R-:W1:Y:S02]  /*1060*/  LDS R3, [UR36+0x8] ;  /* 0x00000824ff037984 */ /* 0x00ae640008000800 */
[----:B-1----:R-:W-:-:S05]  /*1070*/  LOP3.LUT R3, R3, 0x1800, RZ, 0xb8, !PT ;  /* 0x0000180003037812 */ /* 0x002fca00078eb8ff */
[----:B------:R3:W-:Y:S02]  /*1080*/  STS [UR36+0x8], R3 ;  /* 0x00000803ff007988 */ /* 0x0007e40008000824 */
.L_x_42:
[----:B------:R-:W-:Y:S05]  /*1090*/  @P2 BREAK B5 ;  /* 0x0000000000052942 */ /* 0x000fea0003800000 */
[----:B------:R-:W-:Y:S05]  /*10a0*/  @P2 BRA `(.L_x_44) ;  /* 0x0000000000242947 */ /* 0x000fea0003800000 */
[----:B-1-3--:R-:W1:Y:S01]  /*10b0*/  LDS R3, [UR36+0x8] ;  /* 0x00000824ff037984 */ /* 0x00ae620008000800 */
[----:B----4-:R-:W-:-:S05]  /*10c0*/  IMAD.MOV.U32 R4, RZ, RZ, 0x6000 ;  /* 0x00006000ff047424 */ /* 0x010fca00078e00ff */
[----:B-1----:R-:W-:-:S04]  /*10d0*/  LOP3.LUT R3, R3, 0x6000, R4, 0xd8, !PT ;  /* 0x0000600003037812 */ /* 0x002fc800078ed804 */
[----:B------:R-:W-:-:S05]  /*10e0*/  LOP3.LUT R3, R3, 0x400000, RZ, 0xb8, !PT ;  /* 0x0040000003037812 */ /* 0x000fca00078eb8ff */
[----:B------:R1:W-:Y:S02]  /*10f0*/  STS [UR36+0x8], R3 ;  /* 0x00000803ff007988 */ /* 0x0003e40008000824 */
.L_x_43:
[----:B------:R-:W-:Y:S05]  /*1100*/  BSYNC B5 ;  /* 0x0000000000057941 */ /* 0x000fea0003800000 */
.L_x_40:
[----:B-1-3--:R-:W1:Y:S02]  /*1110*/  @!P2 LDS R3, [UR36+0x8] ;  /* 0x00000824ff03a984 */ /* 0x00ae640008000800 */
[----:B-1----:R-:W-:-:S05]  /*1120*/  @!P2 LOP3.LUT R3, R3, 0x8000, RZ, 0xb8, !PT ;  /* 0x000080000303a812 */ /* 0x002fca00078eb8ff */
[----:B------:R1:W-:Y:S02]  /*1130*/  @!P2 STS [UR36+0x8], R3 ;  /* 0x00000803ff00a988 */ /* 0x0003e40008000824 */
.L_x_44:
[----:B------:R-:W-:Y:S05]  /*1140*/  BSYNC B4 ;  /* 0x0000000000047941 */ /* 0x000fea0003800000 */
.L_x_39:
[----:B------:R-:W-:Y:S05]  /*1150*/  WARPSYNC.ALL ;  /* 0x0000000000007948 */ /* 0x000fea0003800000 */
[----:B------:R-:W-:Y:S01]  /*1160*/  UIADD3 UR8, UR8, 0x100, URZ ;  /* 0x0000010008087890 */ /* 0x000fe2000fffe03f */
[----:B------:R-:W-:Y:S02]  /*1170*/  ISETP.GE.AND P1, PT, R10, 0x1, PT ;  /* 0x000000010a00780c */ /* 0x000fe40003f26270 */
[----:B------:R-:W-:Y:S02]  /*1180*/  CS2R R56, SRZ ;  /* 0x0000000000387805 */ /* 0x000fe4000001ff00 */
[----:B------:R-:W-:Y:S01]  /*1190*/  CS2R R58, SRZ ;  /* 0x00000000003a7805 */ /* 0x000fe2000001ff00 */
[----:B------:R-:W-:Y:S01]  /*11a0*/  UIADD3 UR52, UP0, UR8, UR38, URZ ;  /* 0x0000002608347290 */ /* 0x000fe2000ff1e03f */
[----:B------:R-:W-:-:S02]  /*11b0*/  CS2R R60, SRZ ;  /* 0x00000000003c7805 */ /* 0x000fc4000001ff00 */
[----:B------:R-:W-:Y:S02]  /*11c0*/  CS2R R62, SRZ ;  /* 0x00000000003e7805 */ /* 0x000fe4000001ff00 */
[----:B------:R-:W-:Y:S01]  /*11d0*/  CS2R R64, SRZ ;  /* 0x0000000000407805 */ /* 0x000fe2000001ff00 */
[----:B------:R-:W-:Y:S01]  /*11e0*/  ULEA.HI.X.SX32 UR39, UR8, UR39, 0x1, UP0 ;  /* 0x0000002708277291 */ /* 0x000fe200080f0e3f */
[----:B------:R-:W-:Y:S02]  /*11f0*/  CS2R R66, SRZ ;  /* 0x0000000000427805 */ /* 0x000fe4000001ff00 */
[----:B------:R-:W-:Y:S02]  /*1200*/  CS2R R68, SRZ ;  /* 0x0000000000447805 */ /* 0x000fe4000001ff00 */
[----:B------:R-:W-:Y:S02]  /*1210*/  CS2R R70, SRZ ;  /* 0x0000000000467805 */ /* 0x000fe4000001ff00 */
[----:B------:R-:W-:-:S02]  /*1220*/  CS2R R72, SRZ ;  /* 0x0000000000487805 */ /* 0x000fc4000001ff00 */
[----:B------:R-:W-:Y:S02]  /*1230*/  CS2R R74, SRZ ;  /* 0x00000000004a7805 */ /* 0x000fe4000001ff00 */
[----:B------:R-:W-:Y:S02]  /*1240*/  CS2R R76, SRZ ;  /* 0x00000000004c7805 */ /* 0x000fe4000001ff00 */
[----:B------:R-:W-:Y:S02]  /*1250*/  CS2R R78, SRZ ;  /* 0x00000000004e7805 */ /* 0x000fe4000001ff00 */
[----:B------:R-:W-:Y:S02]  /*1260*/  CS2R R80, SRZ ;  /* 0x0000000000507805 */ /* 0x000fe4000001ff00 */
[----:B------:R-:W-:Y:S02]  /*1270*/  CS2R R82, SRZ ;  /* 0x0000000000527805 */ /* 0x000fe4000001ff00 */
[----:B------:R-:W-:-:S02]  /*1280*/  CS2R R84, SRZ ;  /* 0x0000000000547805 */ /* 0x000fc4000001ff00 */
[----:B------:R-:W-:Y:S02]  /*1290*/  CS2R R86, SRZ ;  /* 0x0000000000567805 */ /* 0x000fe4000001ff00 */
[----:B------:R-:W-:Y:S02]  /*12a0*/  CS2R R24, SRZ ;  /* 0x0000000000187805 */ /* 0x000fe4000001ff00 */
[----:B------:R-:W-:Y:S02]  /*12b0*/  CS2R R26, SRZ ;  /* 0x00000000001a7805 */ /* 0x000fe4000001ff00 */
[----:B------:R-:W-:Y:S01]  /*12c0*/  CS2R R28, SRZ ;  /* 0x00000000001c7805 */ /* 0x000fe2000001ff00 */
[----:B------:R-:W-:Y:S01]  /*12d0*/  IMAD.MOV.U32 R30, RZ, RZ, RZ ;  /* 0x000000ffff1e7224 */ /* 0x000fe200078e00ff */
[----:B------:R-:W-:Y:S06]  /*12e0*/  @P0 BRA `(.L_x_45) ;  /* 0x00000000002c0947 */ /* 0x000fec0003800000 */
[----:B-1-3--:R-:W1:Y:S01]  /*12f0*/  S2R R3, SR_LANEID ;  /* 0x0000000000037919 */ /* 0x00ae620000000000 */
[----:B------:R-:W-:Y:S05]  /*1300*/  WARPSYNC.ALL ;  /* 0x0000000000007948 */ /* 0x000fea0003800000 */
[----:B-1----:R-:W-:-:S05]  /*1310*/  IMAD.SHL.U32 R6, R3, 0x4, RZ ;  /* 0x0000000403067824 */ /* 0x002fca00078e00ff */
[----:B------:R-:W1:Y:S01]  /*1320*/  LDS R3, [R6+UR36] ;  /* 0x0000002406037984 */ /* 0x000e620008000800 */
[----:B----4-:R-:W-:Y:S01]  /*1330*/  IADD3 R4, P3, R6, UR52, RZ ;  /* 0x0000003406047c10 */ /* 0x010fe2000ff7e0ff */
[----:B------:R-:W-:-:S04]  /*1340*/  UMOV UR38, UR52 ;  /* 0x0000003400267c82 */ /* 0x000fc80008000000 */
[----:B------:R-:W-:-:S05]  /*1350*/  IMAD.X R5, RZ, RZ, UR39, P3 ;  /* 0x00000027ff057e24 */ /* 0x000fca00098e06ff */
[----:B-1----:R1:W3:Y:S01]  /*1360*/  ATOMG.E.EXCH.STRONG.GPU PT, RZ, [R4], R3 ;  /* 0x0000000304ff73a8 */ /* 0x0022e200041ee100 */
[----:B------:R-:W-:-:S04]  /*1370*/  DEPBAR {5,4,3,2,1,0} ;  /* 0x0000003f0000791a */ /* 0x000fc80000000000 */
[----:B------:R1:W-:Y:S01]  /*1380*/  UTMACCTL.IV [UR38] ;  /* 0x00000000260079b9 */ /* 0x0003e20008000000 */
[----:B------:R-:W-:Y:S01]  /*1390*/  NOP ;  /* 0x0000000000007918 */ /* 0x000fe20000000000 */
.L_x_45:
[----:B------:R-:W-:Y:S05]  /*13a0*/  @P0 BRA `(.L_x_46) ;  /* 0x00000000000c0947 */ /* 0x000fea0003800000 */
[----:B------:R0:W-:Y:S01]  /*13b0*/  UTMACMDFLUSH ;  /* 0x00000000000079b7 */ /* 0x0001e20000000000 */
[----:B------:R-:W-:Y:S05]  /*13c0*/  @P0 BRA `(.L_x_46) ;  /* 0x0000000000040947 */ /* 0x000fea0003800000 */
[----:B------:R-:W-:-:S04]  /*13d0*/  DEPBAR.LE SB0, 0x0 ;  /* 0x000080000000791a */ /* 0x000fc80000000000 */
.L_x_46:
[----:B------:R-:W-:Y:S05]  /*13e0*/  WARPSYNC.ALL ;  /* 0x0000000000007948 */ /* 0x000fea0003800000 */
[----:B---3--:R-:W-:Y:S01]  /*13f0*/  BAR.SYNC.DEFER_BLOCKING 0x0 ;  /* 0x0000000000007b1d */ /* 0x008fe20000010000 */
[----:B------:R-:W-:Y:S01]  /*1400*/  USHF.L.U32 UR15, UR53, 0x6, URZ ;  /* 0x00000006350f7899 */ /* 0x000fe2000800063f */
[----:B------:R-:W-:Y:S01]  /*1410*/  IMAD.MOV.U32 R31, RZ, RZ, RZ ;  /* 0x000000ffff1f7224 */ /* 0x000fe200078e00ff */
[----:B------:R-:W-:Y:S02]  /*1420*/  CS2R R32, SRZ ;  /* 0x0000000000207805 */ /* 0x000fe4000001ff00 */
[----:B------:R-:W-:-:S02]  /*1430*/  CS2R R34, SRZ ;  /* 0x0000000000227805 */ /* 0x000fc4000001ff00 */
[----:B------:R-:W-:Y:S01]  /*1440*/  CS2R R36, SRZ ;  /* 0x0000000000247805 */ /* 0x000fe2000001ff00 */
[----:B------:R-:W-:Y:S01]  /*1450*/  VOTEU.ALL UP0, P2 ;  /* 0x00000000003f7886 */ /* 0x000fe20001000000 */
[----:B------:R-:W-:Y:S01]  /*1460*/  UMOV UR8, 0x1 ;  /* 0x0000000100087882 */ /* 0x000fe20000000000 */
[----:B------:R-:W-:Y:S01]  /*1470*/  VOTEU.ALL UP1, P2 ;  /* 0x00000000003f7886 */ /* 0x000fe20001020000 */
[----:B------:R-:W-:Y:S02]  /*1480*/  CS2R R38, SRZ ;  /* 0x0000000000267805 */ /* 0x000fe4000001ff00 */
[----:B------:R-:W-:Y:S01]  /*1490*/  CS2R R40, SRZ ;  /* 0x0000000000287805 */ /* 0x000fe2000001ff00 */
[----:B------:R-:W-:-:S04]  /*14a0*/  @!UP0 UIADD3 UR10, -UR8, 0x100000, URZ ;  /* 0x00100000080a8890 */ /* 0x000fc8000fffe13f */
[----:B------:R-:W-:Y:S02]  /*14b0*/  @!UP0 USHF.L.U32 UR11, UR10, 0xb, URZ ;  /* 0x0000000b0a0b8899 */ /* 0x000fe4000800063f */
[----:B------:R-:W-:Y:S01]  /*14c0*/  @!UP0 USHF.L.U32 UR10, UR10, 0x1, URZ ;  /* 0x000000010a0a8899 */ /* 0x000fe2000800063f */
[----:B------:R-:W-:Y:S01]  /*14d0*/  CS2R R42, SRZ ;  /* 0x00000000002a7805 */ /* 0x000fe2000001ff00 */
[----:B------:R-:W-:-:S04]  /*14e0*/  @!UP0 UIADD3 UR8, -UR8, 0x100000, URZ ;  /* 0x0010000008088890 */ /* 0x000fc8000fffe13f */
[----:B------:R-:W-:Y:S02]  /*14f0*/  @!UP0 USHF.L.U32 UR9, UR8, 0xb, URZ ;  /* 0x0000000b08098899 */ /* 0x000fe4000800063f */
[----:B------:R-:W-:Y:S01]  /*1500*/  @!UP0 USHF.L.U32 UR8, UR8, 0x1, URZ ;  /* 0x0000000108088899 */ /* 0x000fe2000800063f */
[----:B------:R-:W-:Y:S01]  /*1510*/  CS2R R44, SRZ ;  /* 0x00000000002c7805 */ /* 0x000fe2000001ff00 */
[----:B------:R-:W-:Y:S01]  /*1520*/  VOTEU.ALL UP0, P2 ;  /* 0x00000000003f7886 */ /* 0x000fe20001000000 */
[----:B------:R-:W-:Y:S02]  /*1530*/  CS2R R46, SRZ ;  /* 0x00000000002e7805 */ /* 0x000fe4000001ff00 */
[----:B------:R-:W-:Y:S02]  /*1540*/  CS2R R48, SRZ ;  /* 0x0000000000307805 */ /* 0x000fe4000001ff00 */
[----:B------:R-:W-:Y:S02]  /*1550*/  CS2R R50, SRZ ;  /* 0x0000000000327805 */ /* 0x000fe4000001ff00 */
[----:B------:R-:W-:-:S02]  /*1560*/  CS2R R52, SRZ ;  /* 0x0000000000347805 */ /* 0x000fc4000001ff00 */
[----:B------:R-:W-:Y:S01]  /*1570*/  CS2R R54, SRZ ;  /* 0x0000000000367805 */ /* 0x000fe2000001ff00 */
[----:B------:R-:W3:Y:S02]  /*1580*/  FENCE.VIEW.ASYNC.S ;  /* 0x00000000000073c6 */ /* 0x000ee40000000000 */
[----:B---3--:R3:W4:Y:S02]  /*1590*/  @!UP0 SYNCS.EXCH.64 URZ, [UR36+0x28000], UR10 ;  /* 0x0280000a243f85b2 */ /* 0x0087240008000100 */
[----:B----4-:R-:W-:Y:S01]  /*15a0*/  BAR.SYNC.DEFER_BLOCKING 0x0 ;  /* 0x0000000000007b1d */ /* 0x010fe20000010000 */
[----:B---3--:R-:W-:-:S05]  /*15b0*/  USHF.L.U32 UR11, UR54, 0x8, URZ ;  /* 0x00000008360b7899 */ /* 0x008fca000800063f */
[----:B------:R3:W4:Y:S01]  /*15c0*/  @!UP1 SYNCS.EXCH.64 URZ, [UR36+0x28008], UR8 ;  /* 0x02800808243f95b2 */ /* 0x0007220008000100 */
[----:B------:R-:W-:Y:S06]  /*15d0*/  @!P1 BRA `(.L_x_47) ;  /* 0x0000000800209947 */ /* 0x000fec0003800000 */
[----:B-1----:R-:W-:Y:S02]  /*15e0*/  SHF.R.U32.HI R3, RZ, 0x5, R0 ;  /* 0x00000005ff037819 */ /* 0x002fe40000011600 */
[----:B------:R-:W-:Y:S02]  /*15f0*/  CS2R R56, SRZ ;  /* 0x0000000000387805 */ /* 0x000fe4000001ff00 */
[----:B------:R-:W-:Y:S02]  /*1600*/  CS2R R58, SRZ ;  /* 0x00000000003a7805 */ /* 0x000fe4000001ff00 */
[----:B------:R-:W-:Y:S02]  /*1610*/  CS2R R60, SRZ ;  /* 0x00000000003c7805 */ /* 0x000fe4000001ff00 */
[----:B------:R-:W-:Y:S02]  /*1620*/  R2UR UR56, R3 ;  /* 0x00000000033872ca */ /* 0x000fe400000e0000 */
        /* <DEDUP_REMOVED lines=29> */
[----:B------:R-:W-:Y:S01]  /*1800*/  UMOV UR38, URZ ;  /* 0x0000003f00267c82 */ /* 0x000fe20008000000 */
[----:B------:R-:W-:-:S05]  /*1810*/  UMOV UR37, URZ ;  /* 0x0000003f00257c82 */ /* 0x000fca0008000000 */
.L_x_49:
[----:B----4-:R-:W-:Y:S01]  /*1820*/  BAR.SYNC.DEFER_BLOCKING 0x0 ;  /* 0x0000000000007b1d */ /* 0x010fe20000010000 */
[----:B------:R-:W-:Y:S01]  /*1830*/  ULEA UR22, UR38, UR36, 0x3 ;  /* 0x0000002426167291 */ /* 0x000fe2000f8e183f */
[----:B------:R-:W-:Y:S01]  /*1840*/  @!P2 IMAD.MOV.U32 R3, RZ, RZ, 0x14000 ;  /* 0x00014000ff03a424 */ /* 0x000fe200078e00ff */
[----:B------:R-:W-:Y:S01]  /*1850*/  ELECT P0, URZ, PT ;  /* 0x00000000003f782f */ /* 0x000fe20003800000 */
[----:B---3--:R-:W-:-:S03]  /*1860*/  ULEA UR8, UR38, UR36, 0xe ;  /* 0x0000002426087291 */ /* 0x008fc6000f8e703f */
[----:B------:R-:W-:Y:S01]  /*1870*/  ISETP.LT.U32.AND P0, PT, R2, 0x40, P0 ;  /* 0x000000400200780c */ /* 0x000fe20000701070 */
[----:B------:R-:W-:Y:S02]  /*1880*/  ULEA UR20, UR38, UR36, 0x10 ;  /* 0x0000002426147291 */ /* 0x000fe4000f8e803f */
[----:B------:R-:W-:Y:S02]  /*1890*/  ULOP3.LUT UR12, UR56, 0x1, URZ, 0xc0, !UPT ;  /* 0x00000001380c7892 */ /* 0x000fe4000f8ec03f */
[----:B------:R-:W-:Y:S02]  /*18a0*/  UIADD3 UR21, UR8, 0x20000, URZ ;  /* 0x0002000008157890 */ /* 0x000fe4000fffe03f */
[----:B------:R-:W-:Y:S02]  /*18b0*/  ULEA UR8, UR12, UR20, 0xf ;  /* 0x000000140c087291 */ /* 0x000fe4000f8e783f */
[----:B------:R-:W-:Y:S01]  /*18c0*/  ULEA UR10, UR12, UR37, 0x6 ;  /* 0x000000250c0a7291 */ /* 0x000fe2000f8e303f */
[----:B------:R-:W-:-:S03]  /*18d0*/  ELECT P1, URZ, PT ;  /* 0x00000000003f782f */ /* 0x000fc60003820000 */
[----:B------:R-:W-:Y:S01]  /*18e0*/  VOTEU.ANY UP0, P0 ;  /* 0x00000000003f7886 */ /* 0x000fe20000000100 */
[----:B------:R-:W-:Y:S01]  /*18f0*/  VOTEU.ANY UP2, P0 ;  /* 0x00000000003f7886 */ /* 0x000fe20000040100 */
[----:B------:R-:W-:Y:S01]  /*1900*/  ISETP.LT.U32.AND P1, PT, R2, 0x40, P1 ;  /* 0x000000400200780c */ /* 0x000fe20000f21070 */
[----:B------:R-:W-:Y:S01]  /*1910*/  ULEA UR12, UR12, UR21, 0xd ;  /* 0x000000150c0c7291 */ /* 0x000fe2000f8e683f */
[----:B------:R1:W-:Y:S01]  /*1920*/  @!P2 SYNCS.ARRIVE.TRANS64 RZ, [UR22+0x28000], R3 ;  /* 0x02800003ffffa9a7 */ /* 0x0003e20008000016 */
[----:B------:R3:W-:Y:S06]  /*1930*/  MEMBAR.ALL.CTA ;  /* 0x0000000000007992 */ /* 0x0007ec0000008000 */
[----:B---3--:R-:W3:Y:S01]  /*1940*/  FENCE.VIEW.ASYNC.S ;  /* 0x00000000000073c6 */ /* 0x008ee20000000000 */
[----:B------:R-:W-:Y:S01]  /*1950*/  @UP0 UIADD3 UR9, UR22, 0x28000, URZ ;  /* 0x0002800016090890 */ /* 0x000fe2000fffe03f */
[----:B------:R-:W-:Y:S01]  /*1960*/  @UP0 UMOV UR16, UR4 ;  /* 0x0000000400100c82 */ /* 0x000fe20008000000 */
[----:B------:R-:W-:Y:S01]  /*1970*/  @UP0 UMOV UR17, UR5 ;  /* 0x0000000500110c82 */ /* 0x000fe20008000000 */
[----:B------:R-:W-:Y:S01]  /*1980*/  UMOV UR14, UR10 ;  /* 0x0000000a000e7c82 */ /* 0x000fe20008000000 */
[----:B-1----:R-:W-:Y:S01]  /*1990*/  IMAD.U32 R3, RZ, RZ, UR55 ;  /* 0x00000037ff037e24 */ /* 0x002fe2000f8e00ff */
[----:B---3--:R-:W-:Y:S01]  /*19a0*/  VOTEU.ANY UP1, P1 ;  /* 0x00000000003f7886 */ /* 0x008fe20000820100 */
[----:B------:R-:W-:-:S03]  /*19b0*/  VOTEU.ANY UP3, P1 ;  /* 0x00000000003f7886 */ /* 0x000fc60000860100 */
[----:B------:R-:W-:Y:S01]  /*19c0*/  SHF.L.U32 R3, R3, 0x1f, RZ ;  /* 0x0000001f03037819 */ /* 0x000fe200000006ff */
[----:B------:R-:W-:Y:S01]  /*19d0*/  @UP1 UIADD3 UR13, UR22, 0x28000, URZ ;  /* 0x00028000160d1890 */ /* 0x000fe2000fffe03f */
[----:B------:R-:W-:Y:S01]  /*19e0*/  @UP1 UMOV UR18, UR6 ;  /* 0x0000000600121c82 */ /* 0x000fe20008000000 */
[----:B------:R-:W-:Y:S01]  /*19f0*/  @UP1 UMOV UR19, UR7 ;  /* 0x0000000700131c82 */ /* 0x000fe20008000000 */
[----:B------:R-:W-:Y:S06]  /*1a00*/  BAR.SYNC.DEFER_BLOCKING 0x0 ;  /* 0x0000000000007b1d */ /* 0x000fec0000010000 */
[----:B------:R1:W-:Y:S02]  /*1a10*/  @UP2 UTMALDG.2D [UR8], [UR16] ;  /* 0x00000008100025b4 */ /* 0x0003e40008008000 */
[----:B------:R-:W-:Y:S06]  /*1a20*/  BAR.SYNC.DEFER_BLOCKING 0x0 ;  /* 0x0000000000007b1d */ /* 0x000fec0000010000 */
[----:B------:R1:W-:Y:S02]  /*1a30*/  @UP3 UTMALDG.2D [UR12], [UR18] ;  /* 0x0000000c120035b4 */ /* 0x0003e40008008000 */
[----:B------:R-:W-:Y:S06]  /*1a40*/  BAR.SYNC.DEFER_BLOCKING 0x0 ;  /* 0x0000000000007b1d */ /* 0x000fec0000010000 */
[----:B------:R-:W3:Y:S02]  /*1a50*/  SYNCS.PHASECHK.TRANS64.TRYWAIT P0, [UR22+0x28000], R3 ;  /* 0x02800003ff0075a7 */ /* 0x000ee40008000156 */
[----:B-1-3--:R-:W-:Y:S05]  /*1a60*/  @!P0 BRA `(.L_x_48) ;  /* 0x0000000800288947 */ /* 0x00afea0003800000 */
.L_x_50:
[----:B------:R-:W-:Y:S01]  /*1a70*/  USHF.L.U32 UR8, UR56, 0x7, URZ ;  /* 0x0000000738087899 */ /* 0x000fe2000800063f */
[----:B------:R-:W-:Y:S02]  /*1a80*/  WARPGROUP.DEPBAR.LE gsb0, 0x0 ;  /* 0x00008000000079c5 */ /* 0x000fe40000010000 */
[----:B------:R-:W-:Y:S01]  /*1a90*/  USHF.R.U32.HI UR50, URZ, 0x4, UR21 ;  /* 0x000000043f327899 */ /* 0x000fe20008011615 */
[----:B------:R-:W-:Y:S01]  /*1aa0*/  WARPGROUP.ARRIVE ;  /* 0x00000000000079c5 */ /* 0x000fe20000000000 */
[----:B------:R-:W-:Y:S01]  /*1ab0*/  ULOP3.LUT UR8, UR8, 0x200, URZ, 0xc0, !UPT ;  /* 0x0000020008087892 */ /* 0x000fe2000f8ec03f */
[----:B------:R-:W1:Y:S01]  /*1ac0*/  LDC R3, c[0x0][0x230] ;  /* 0x00008c00ff037b82 */ /* 0x000e620000000800 */
[----:B------:R-:W-:Y:S02]  /*1ad0*/  USGXT.U32 UR50, UR50, 0xe ;  /* 0x0000000e3232789a */ /* 0x000fe40008000000 */
[----:B------:R-:W-:Y:S01]  /*1ae0*/  ULEA.HI UR8, UR20, UR8, URZ, 0x1c ;  /* 0x0000000814087291 */ /* 0x000fe2000f8fe03f */
[----:B------:R-:W-:Y:S01]  /*1af0*/  UMOV UR51, 0x40000040 ;  /* 0x4000004000337882 */ /* 0x000fe20000000000 */
[----:B------:R-:W-:-:S02]  /*1b00*/  UMOV UR49, 0x40000040 ;  /* 0x4000004000317882 */ /* 0x000fc40000000000 */
[----:B------:R-:W-:Y:S02]  /*1b10*/  ULOP3.LUT UR48, UR8, 0x3fff, URZ, 0xc0, !UPT ;  /* 0x00003fff08307892 */ /* 0x000fe4000f8ec03f */
[----:B------:R-:W-:Y:S02]  /*1b20*/  UIADD3 UR42, UP1, UR50, 0x2, URZ ;  /* 0x00000002322a7890 */ /* 0x000fe4000ff3e03f */
[----:B------:R-:W-:Y:S01]  /*1b30*/  UIADD3 UR40, UP0, UR48, 0x2, URZ ;  /* 0x0000000230287890 */ /* 0x000fe2000ff1e03f */
[----:B------:R-:W-:Y:S01]  /*1b40*/  UMOV UR8, URZ ;  /* 0x0000003f00087c82 */ /* 0x000fe20008000000 */
[----:B------:R-:W-:Y:S02]  /*1b50*/  UMOV UR9, URZ ;  /* 0x0000003f00097c82 */ /* 0x000fe40008000000 */
[----:B------:R-:W-:Y:S01]  /*1b60*/  UIADD3.X UR41, UR8, 0x40000040, URZ, UP0, !UPT ;  /* 0x4000004008297890 */ /* 0x000fe200087fe43f */
[----:B------:R-:W-:Y:S01]  /*1b70*/  HGMMA.64x64x16.F32 R56, gdesc[UR48], R56 ;  /* 0x00e00000303879f0 */ /* 0x000fe20008700838 */
[----:B------:R-:W-:-:S02]  /*1b80*/  UIADD3.X UR43, UR9, 0x40000040, URZ, UP1, !UPT ;  /* 0x40000040092b7890 */ /* 0x000fc40008ffe43f */
[----:B------:R-:W-:Y:S02]  /*1b90*/  UIADD3.64 UR32, UR40, 0x2, URZ ;  /* 0x0000000228207897 */ /* 0x000fe4000fffe03f */
[----:B------:R-:W-:Y:S02]  /*1ba0*/  UIADD3.64 UR34, UR42, 0x2, URZ ;  /* 0x000000022a227897 */ /* 0x000fe4000fffe03f */
[----:B------:R-:W-:Y:S02]  /*1bb0*/  UIADD3.64 UR28, UR40, 0x4, URZ ;  /* 0x00000004281c7897 */ /* 0x000fe4000fffe03f */
[----:B------:R-:W-:Y:S02]  /*1bc0*/  UIADD3.64 UR30, UR42, 0x4, URZ ;  /* 0x000000042a1e7897 */ /* 0x000fe4000fffe03f */
[----:B------:R-:W-:Y:S02]  /*1bd0*/  UIADD3.64 UR24, UR40, 0x7fe, URZ ;  /* 0x000007fe28187897 */ /* 0x000fe4000fffe03f */
[----:B------:R-:W-:-:S02]  /*1be0*/  UIADD3.64 UR26, UR42, 0x1fe, URZ ;  /* 0x000001fe2a1a7897 */ /* 0x000fc4000fffe03f */
[----:B------:R-:W-:Y:S02]  /*1bf0*/  UIADD3.64 UR20, UR40, 0x800, URZ ;  /* 0x0000080028147897 */ /* 0x000fe4000fffe03f */
[----:B------:R-:W-:Y:S02]  /*1c00*/  UIADD3.64 UR22, UR42, 0x200, URZ ;  /* 0x000002002a167897 */ /* 0x000fe4000fffe03f */
[----:B------:R-:W-:Y:S02]  /*1c10*/  UIADD3.64 UR16, UR40, 0x802, URZ ;  /* 0x0000080228107897 */ /* 0x000fe4000fffe03f */
[----:B------:R-:W-:Y:S02]  /*1c20*/  UIADD3.64 UR18, UR42, 0x202, URZ ;  /* 0x000002022a127897 */ /* 0x000fe4000fffe03f */
[----:B------:R-:W-:Y:S02]  /*1c30*/  UIADD3.64 UR44, UR40, 0x804, URZ ;  /* 0x00000804282c7897 */ /* 0x000fe4000fffe03f */
[----:B------:R-:W-:-:S02]  /*1c40*/  UIADD3.64 UR46, UR42, 0x204, URZ ;  /* 0x000002042a2e7897 */ /* 0x000fc4000fffe03f */
[----:B------:R-:W-:Y:S02]  /*1c50*/  UIADD3.64 UR48, UR40, 0x3fe, URZ ;  /* 0x000003fe28307897 */ /* 0x000fe4000fffe03f */
[----:B------:R-:W-:Y:S02]  /*1c60*/  UIADD3 UR37, UR37, 0x80, URZ ;  /* 0x0000008025257890 */ /* 0x000fe4000fffe03f */
[----:B------:R-:W-:-:S04]  /*1c70*/  UIADD3 UR38, UR38, 0x1, URZ ;  /* 0x0000000126267890 */ /* 0x000fc8000fffe03f */
[----:B-1----:R-:W-:Y:S01]  /*1c80*/  ISETP.LE.AND P0, PT, R3, UR37, PT ;  /* 0x0000002503007c0c */ /* 0x002fe2000bf03270 */
[----:B------:R-:W-:-:S04]  /*1c90*/  UISETP.NE.U32.AND UP0, UPT, UR38, 0x2, UPT ;  /* 0x000000022600788c */ /* 0x000fc8000bf05070 */
[----:B------:R-:W-:Y:S02]  /*1ca0*/  USEL UR8, URZ, 0x1, UP0 ;  /* 0x000000013f087887 */ /* 0x000fe40008000000 */
[----:B------:R-:W-:Y:S02]  /*1cb0*/  USEL UR38, UR38, URZ, UP0 ;  /* 0x0000003f26267287 */ /* 0x000fe40008000000 */
[----:B------:R-:W-:Y:S01]  /*1cc0*/  ULOP3.LUT UR55, UR55, UR8, URZ, 0x3c, !UPT ;  /* 0x0000000837377292 */ /* 0x000fe2000f8e3c3f */
[----:B------:R-:W-:Y:S04]  /*1cd0*/  HGMMA.64x64x16.F32 R56, gdesc[UR40], R56 ;  /* 0x00e00000283879f0 */ /* 0x000fe80008700838 */
[----:B------:R-:W-:Y:S01]  /*1ce0*/  HGMMA.64x64x16.F32 R56, gdesc[UR32], R56 ;  /* 0x00e00000203879f0 */ /* 0x000fe20008700838 */
[----:B------:R-:W-:-:S03]  /*1cf0*/  UIADD3.64 UR32, UR40, 0x402, URZ ;  /* 0x0000040228207897 */ /* 0x000fc6000fffe03f */
        /* <DEDUP_REMOVED lines=11> */
[----:B------:R-:W-:Y:S01]  /*1db0*/  UIADD3.64 UR48, UR40, 0x400, URZ ;  /* 0x0000040028307897 */ /* 0x000fe2000fffe03f */
[----:B------:R-:W-:Y:S01]  /*1dc0*/  UMOV UR50, UR42 ;  /* 0x0000002a00327c82 */ /* 0x000fe20008000000 */
[----:B------:R-:W-:-:S07]  /*1dd0*/  UMOV UR51, UR43 ;  /* 0x0000002b00337c82 */ /* 0x000fce0008000000 */
[----:B------:R-:W-:Y:S04]  /*1de0*/  HGMMA.64x64x16.F32 R24, gdesc[UR48], R24 ;  /* 0x00e00000301879f0 */ /* 0x000fe80008700818 */
[----:B------:R-:W-:Y:S04]  /*1df0*/  HGMMA.64x64x16.F32 R24, gdesc[UR32], R24 ;  /* 0x00e00000201879f0 */ /* 0x000fe80008700818 */
[----:B------:R-:W-:Y:S04]  /*1e00*/  HGMMA.64x64x16.F32 R24, gdesc[UR28], R24 ;  /* 0x00e000001c1879f0 */ /* 0x000fe80008700818 */
[----:B------:R-:W-:Y:S04]  /*1e10*/  HGMMA.64x64x16.F32 R24, gdesc[UR24], R24 ;  /* 0x00e00000181879f0 */ /* 0x000fe80008700818 */
[----:B------:R-:W-:Y:S04]  /*1e20*/  HGMMA.64x64x16.F32 R24, gdesc[UR20], R24 ;  /* 0x00e00000141879f0 */ /* 0x000fe80008700818 */
[----:B------:R-:W-:Y:S04]  /*1e30*/  HGMMA.64x64x16.F32 R24, gdesc[UR16], R24 ;  /* 0x00e00000101879f0 */ /* 0x000fe80008700818 */
[----:B------:R-:W-:Y:S01]  /*1e40*/  HGMMA.64x64x16.F32 R24, gdesc[UR44], R24, gsb0 ;  /* 0x00e000002c1879f0 */ /* 0x000fe20008000818 */
[----:B------:R-:W-:Y:S05]  /*1e50*/  @!P0 BRA `(.L_x_49) ;  /* 0xfffffff800708947 */ /* 0x000fea000383ffff */
.L_x_47:
[----:B------:R-:W-:Y:S02]  /*1e60*/  WARPGROUP.DEPBAR.LE gsb0, 0x0 ;  /* 0x00008000000079c5 */ /* 0x000fe40000010000 */
[----:B----4-:R-:W-:Y:S01]  /*1e70*/  BAR.SYNC.DEFER_BLOCKING 0x0 ;  /* 0x0000000000007b1d */ /* 0x010fe20000010000 */
[C---:B-1----:R-:W-:Y:S01]  /*1e80*/  IMAD.SHL.U32 R3, R0.reuse, 0x80, RZ ;  /* 0x0000008000037824 */ /* 0x042fe200078e00ff */
[----:B------:R-:W-:Y:S01]  /*1e90*/  ELECT P0, URZ, PT ;  /* 0x00000000003f782f */ /* 0x000fe20003800000 */
[----:B------:R-:W-:Y:S01]  /*1ea0*/  IMAD.SHL.U32 R4, R0, 0x10, RZ ;  /* 0x0000001000047824 */ /* 0x000fe200078e00ff */
[----:B------:R-:W-:Y:S02]  /*1eb0*/  F2FP.F16.F32.PACK_AB R56, R57, R56 ;  /* 0x000000383938723e */ /* 0x000fe400000000ff */
[----:B------:R-:W-:Y:S01]  /*1ec0*/  LOP3.LUT R3, R3, 0x780, RZ, 0xc0, !PT ;  /* 0x0000078003037812 */ /* 0x000fe200078ec0ff */
[----:B------:R-:W-:Y:S01]  /*1ed0*/  UMOV UR37, UR15 ;  /* 0x0000000f00257c82 */ /* 0x000fe20008000000 */
[----:B------:R-:W-:Y:S01]  /*1ee0*/  F2FP.F16.F32.PACK_AB R57, R59, R58 ;  /* 0x0000003a3b39723e */ /* 0x000fe200000000ff */
[----:B------:R-:W-:Y:S01]  /*1ef0*/  UMOV UR38, UR11 ;  /* 0x0000000b00267c82 */ /* 0x000fe20008000000 */
[----:B------:R-:W-:-:S02]  /*1f00*/  LOP3.LUT R3, R3, 0x70, R4, 0xf8, !PT ;  /* 0x0000007003037812 */ /* 0x000fc400078ef804 */
[----:B------:R-:W-:Y:S02]  /*1f10*/  F2FP.F16.F32.PACK_AB R24, R25, R24 ;  /* 0x000000181918723e */ /* 0x000fe400000000ff */
[----:B------:R-:W-:Y:S01]  /*1f20*/  LOP3.LUT R3, R3, 0x10, R0, 0x78, !PT ;  /* 0x0000001003037812 */ /* 0x000fe200078e7800 */
[----:B------:R-:W-:Y:S01]  /*1f30*/  IMAD.SHL.U32 R0, R0, 0x40, RZ ;  /* 0x0000004000007824 */ /* 0x000fe200078e00ff */
[----:B------:R-:W-:Y:S02]  /*1f40*/  ISETP.LT.U32.AND P0, PT, R2, 0x20, P0 ;  /* 0x000000200200780c */ /* 0x000fe40000701070 */
[----:B------:R-:W-:Y:S02]  /*1f50*/  F2FP.F16.F32.PACK_AB R58, R61, R60 ;  /* 0x0000003c3d3a723e */ /* 0x000fe400000000ff */
[----:B------:R-:W-:Y:S02]  /*1f60*/  LOP3.LUT R0, R3, 0x3800, R0, 0xf8, !PT ;  /* 0x0000380003007812 */ /* 0x000fe400078ef800 */
[----:B------:R-:W-:Y:S01]  /*1f70*/  F2FP.F16.F32.PACK_AB R59, R63, R62 ;  /* 0x0000003e3f3b723e */ /* 0x000fe200000000ff */
[----:B------:R-:W1:Y:S02]  /*1f80*/  @!P2 SYNCS.CCTL.IV [UR36+0x28000] ;  /* 0x02800000ff00a9b1 */ /* 0x000e640008000024 */
[----:B-1----:R-:W-:Y:S01]  /*1f90*/  BAR.SYNC.DEFER_BLOCKING 0x0 ;  /* 0x0000000000007b1d */ /* 0x002fe20000010000 */
[C---:B------:R-:W-:Y:S01]  /*1fa0*/  LOP3.LUT R3, R0.reuse, 0x20, RZ, 0x3c, !PT ;  /* 0x0000002000037812 */ /* 0x040fe200078e3cff */
[C---:B------:R-:W-:Y:S01]  /*1fb0*/  VIADD R2, R0.reuse, UR36 ;  /* 0x0000002400027c36 */ /* 0x040fe20008000000 */
[----:B------:R-:W-:-:S02]  /*1fc0*/  LOP3.LUT R4, R0, 0x40, RZ, 0x3c, !PT ;  /* 0x0000004000047812 */ /* 0x000fc400078e3cff */
[----:B------:R-:W-:Y:S01]  /*1fd0*/  F2FP.F16.F32.PACK_AB R64, R65, R64 ;  /* 0x000000404140723e */ /* 0x000fe200000000ff */
[----:B------:R-:W-:Y:S01]  /*1fe0*/  VIADD R3, R3, UR36 ;  /* 0x0000002403037c36 */ /* 0x000fe20008000000 */
[----:B------:R-:W-:Y:S01]  /*1ff0*/  F2FP.F16.F32.PACK_AB R25, R27, R26 ;  /* 0x0000001a1b19723e */ /* 0x000fe200000000ff */
[----:B------:R-:W-:Y:S01]  /*2000*/  VIADD R4, R4, UR36 ;  /* 0x0000002404047c36 */ /* 0x000fe20008000000 */
[----:B------:R-:W-:Y:S01]  /*2010*/  F2FP.F16.F32.PACK_AB R65, R67, R66 ;  /* 0x000000424341723e */ /* 0x000fe200000000ff */
[----:B------:R-:W-:Y:S01]  /*2020*/  VOTEU.ANY UP0, P0 ;  /* 0x00000000003f7886 */ /* 0x000fe20000000100 */
[----:B------:R-:W-:Y:S01]  /*2030*/  F2FP.F16.F32.PACK_AB R26, R29, R28 ;  /* 0x0000001c1d1a723e */ /* 0x000fe200000000ff */
[----:B------:R-:W-:Y:S01]  /*2040*/  VOTEU.ANY UP1, P0 ;  /* 0x00000000003f7886 */ /* 0x000fe20000020100 */
[----:B------:R-:W-:Y:S02]  /*2050*/  F2FP.F16.F32.PACK_AB R27, R31, R30 ;  /* 0x0000001e1f1b723e */ /* 0x000fe400000000ff */
[----:B------:R-:W-:Y:S01]  /*2060*/  F2FP.F16.F32.PACK_AB R32, R33, R32 ;  /* 0x000000202120723e */ /* 0x000fe200000000ff */
[----:B---3--:R-:W-:Y:S01]  /*2070*/  @UP0 UMOV UR8, UR52 ;  /* 0x0000003400080c82 */ /* 0x008fe20008000000 */
[----:B------:R-:W-:Y:S01]  /*2080*/  LOP3.LUT R0, R0, 0x60, RZ, 0x3c, !PT ;  /* 0x0000006000007812 */ /* 0x000fe200078e3cff */
[----:B------:R-:W-:Y:S01]  /*2090*/  @UP0 UMOV UR9, UR39 ;  /* 0x0000002700090c82 */ /* 0x000fe20008000000 */
[----:B------:R-:W-:-:S02]  /*20a0*/  F2FP.F16.F32.PACK_AB R66, R69, R68 ;  /* 0x000000444542723e */ /* 0x000fc400000000ff */
[----:B------:R-:W-:Y:S01]  /*20b0*/  F2FP.F16.F32.PACK_AB R67, R71, R70 ;  /* 0x000000464743723e */ /* 0x000fe200000000ff */
[----:B------:R-:W-:Y:S01]  /*20c0*/  VIADD R0, R0, UR36 ;  /* 0x0000002400007c36 */ /* 0x000fe20008000000 */
[----:B------:R-:W-:Y:S01]  /*20d0*/  F2FP.F16.F32.PACK_AB R72, R73, R72 ;  /* 0x000000484948723e */ /* 0x000fe200000000ff */
[----:B------:R-:W1:Y:S01]  /*20e0*/  @!P2 SYNCS.CCTL.IV [UR36+0x28008] ;  /* 0x02800800ff00a9b1 */ /* 0x000e620008000024 */
[----:B------:R-:W-:Y:S01]  /*20f0*/  F2FP.F16.F32.PACK_AB R33, R35, R34 ;  /* 0x000000222321723e */ /* 0x000fe200000000ff */
[----:B-1----:R-:W-:Y:S01]  /*2100*/  STSM.16.M88.4 [R2], R56 ;  /* 0x0000003802007844 */ /* 0x002fe20000000200 */
[----:B------:R-:W-:Y:S02]  /*2110*/  F2FP.F16.F32.PACK_AB R73, R75, R74 ;  /* 0x0000004a4b49723e */ /* 0x000fe400000000ff */
[----:B------:R-:W-:Y:S01]  /*2120*/  F2FP.F16.F32.PACK_AB R34, R37, R36 ;  /* 0x000000242522723e */ /* 0x000fe200000000ff */
[----:B------:R-:W-:Y:S01]  /*2130*/  STSM.16.M88.4 [R2+0x4000], R24 ;  /* 0x0040001802007844 */ /* 0x000fe20000000200 */
[----:B------:R-:W-:-:S02]  /*2140*/  F2FP.F16.F32.PACK_AB R35, R39, R38 ;  /* 0x000000262723723e */ /* 0x000fc400000000ff */
[----:B------:R-:W-:Y:S01]  /*2150*/  F2FP.F16.F32.PACK_AB R40, R41, R40 ;  /* 0x000000282928723e */ /* 0x000fe200000000ff */
[----:B------:R-:W-:Y:S01]  /*2160*/  STSM.16.M88.4 [R3], R64 ;  /* 0x0000004003007844 */ /* 0x000fe20000000200 */
[----:B------:R-:W-:Y:S02]  /*2170*/  F2FP.F16.F32.PACK_AB R74, R77, R76 ;  /* 0x0000004c4d4a723e */ /* 0x000fe400000000ff */
[----:B------:R-:W-:Y:S01]  /*2180*/  F2FP.F16.F32.PACK_AB R75, R79, R78 ;  /* 0x0000004e4f4b723e */ /* 0x000fe200000000ff */
[----:B------:R-:W-:Y:S01]  /*2190*/  STSM.16.M88.4 [R3+0x4000], R32 ;  /* 0x0040002003007844 */ /* 0x000fe20000000200 */
[----:B------:R-:W-:Y:S02]  /*21a0*/  F2FP.F16.F32.PACK_AB R80, R81, R80 ;  /* 0x000000505150723e */ /* 0x000fe400000000ff */
[----:B------:R-:W-:Y:S01]  /*21b0*/  F2FP.F16.F32.PACK_AB R41, R43, R42 ;  /* 0x0000002a2b29723e */ /* 0x000fe200000000ff */
[----:B------:R-:W-:Y:S01]  /*21c0*/  STSM.16.M88.4 [R4], R72 ;  /* 0x0000004804007844 */ /* 0x000fe20000000200 */
[----:B------:R-:W-:-:S02]  /*21d0*/  F2FP.F16.F32.PACK_AB R81, R83, R82 ;  /* 0x000000525351723e */ /* 0x000fc400000000ff */
[----:B------:R-:W-:Y:S02]  /*21e0*/  F2FP.F16.F32.PACK_AB R42, R45, R44 ;  /* 0x0000002c2d2a723e */ /* 0x000fe400000000ff */
[----:B------:R-:W-:Y:S02]  /*21f0*/  F2FP.F16.F32.PACK_AB R43, R47, R46 ;  /* 0x0000002e2f2b723e */ /* 0x000fe400000000ff */
[----:B------:R-:W-:Y:S02]  /*2200*/  F2FP.F16.F32.PACK_AB R48, R49, R48 ;  /* 0x000000303130723e */ /* 0x000fe400000000ff */
[----:B------:R-:W-:Y:S01]  /*2210*/  F2FP.F16.F32.PACK_AB R82, R85, R84 ;  /* 0x000000545552723e */ /* 0x000fe200000000ff */
[----:B------:R-:W-:Y:S01]  /*2220*/  STSM.16.M88.4 [R4+0x4000], R40 ;  /* 0x0040002804007844 */ /* 0x000fe20000000200 */
[----:B------:R-:W-:Y:S02]  /*2230*/  F2FP.F16.F32.PACK_AB R83, R87, R86 ;  /* 0x000000565753723e */ /* 0x000fe400000000ff */
[----:B------:R-:W-:-:S02]  /*2240*/  F2FP.F16.F32.PACK_AB R49, R51, R50 ;  /* 0x000000323331723e */ /* 0x000fc400000000ff */
[----:B------:R-:W-:Y:S01]  /*2250*/  F2FP.F16.F32.PACK_AB R50, R53, R52 ;  /* 0x000000343532723e */ /* 0x000fe200000000ff */
[----:B------:R-:W-:Y:S01]  /*2260*/  STSM.16.M88.4 [R0], R80 ;  /* 0x0000005000007844 */ /* 0x000fe20000000200 */
[----:B------:R-:W-:-:S05]  /*2270*/  F2FP.F16.F32.PACK_AB R51, R55, R54 ;  /* 0x000000363733723e */ /* 0x000fca00000000ff */
[----:B------:R-:W-:Y:S01]  /*2280*/  STSM.16.M88.4 [R0+0x4000], R48 ;  /* 0x0040003000007844 */ /* 0x000fe20000000200 */
[----:B------:R1:W-:Y:S06]  /*2290*/  MEMBAR.ALL.CTA ;  /* 0x0000000000007992 */ /* 0x0003ec0000008000 */
[----:B-1----:R-:W1:Y:S02]  /*22a0*/  FENCE.VIEW.ASYNC.S ;  /* 0x00000000000073c6 */ /* 0x002e640000000000 */
[----:B-1----:R-:W-:Y:S06]  /*22b0*/  BAR.SYNC.DEFER_BLOCKING 0x0 ;  /* 0x0000000000007b1d */ /* 0x002fec0000010000 */
[----:B------:R1:W-:Y:S01]  /*22c0*/  @UP1 UTMASTG.2D [UR36], [UR8] ;  /* 0x00000024080013b5 */ /* 0x0003e20008008000 */
[----:B------:R0:W-:Y:S01]  /*22d0*/  UTMACMDFLUSH ;  /* 0x00000000000079b7 */ /* 0x0001e20000000000 */
[----:B------:R-:W-:-:S04]  /*22e0*/  DEPBAR.LE SB0, 0x0 ;  /* 0x000080000000791a */ /* 0x000fc80000000000 */
[----:B------:R-:W-:Y:S06]  /*22f0*/  BAR.SYNC.DEFER_BLOCKING 0x0 ;  /* 0x0000000000007b1d */ /* 0x000fec0000010000 */
[----:B-1----:R-:W-:Y:S05]  /*2300*/  EXIT ;  /* 0x000000000000794d */ /* 0x002fea0003800000 */
.L_x_48:
[----:B------:R-:W1:Y:S02]  /*2310*/  SYNCS.PHASECHK.TRANS64.TRYWAIT P0, [UR22+0x28000], R3 ;  /* 0x02800003ff0075a7 */ /* 0x000e640008000156 */
[----:B-1----:R-:W-:Y:S05]  /*2320*/  @!P0 BRA `(.L_x_48) ;  /* 0xfffffffc00f88947 */ /* 0x002fea000383ffff */
[----:B------:R-:W-:Y:S05]  /*2330*/  BRA `(.L_x_50) ;  /* 0xfffffff400cc7947 */ /* 0x000fea000383ffff */
.L_x_51:
[----:B------:R-:W-:-:S00]  /*2340*/  BRA `(.L_x_51) ;  /* 0xfffffffc00fc7947 */ /* 0x000fc0000383ffff */
[----:B------:R-:W-:-:S00]  /*2350*/  NOP ;  /* 0x0000000000007918 */ /* 0x000fc00000000000 */
        /* <DEDUP_REMOVED lines=10> */
.L_x_52:


//--------------------- .nv.shared.gluon_wgmma    --------------------------
	.section	.nv.shared.gluon_wgmma,"aw",@nobits
	.sectionflags	@""
	.align	16
	.zero		1024


//--------------------- .nv.shared.reserved.0     --------------------------
	.section	.nv.shared.reserved.0,"aw",@nobits
	.weak		__nv_reservedSMEM_offset_0_alias
	.size		__nv_reservedSMEM_offset_0_alias, 0, 0
	.other		__nv_reservedSMEM_offset_0_alias,@"STO_CUDA_RESERVED_SHARED STV_DEFAULT"
__nv_reservedSMEM_offset_0_alias:
	.zero		0


//--------------------- .nv.constant0.gluon_wgmma --------------------------
	.section	.nv.constant0.gluon_wgmma,"a",@progbits
	.sectionflags	@""
	.align	4
.nv.constant0.gluon_wgmma:
	.zero		608


//--------------------- SYMBOLS --------------------------

	.type		.nv.reservedSmem.offset0,@object
	.size		.nv.reservedSmem.offset0,0x4
